//
// Generated by NVIDIA NVVM Compiler
//
// Compiler Build ID: CL-36424714
// Cuda compilation tools, release 13.0, V13.0.88
// Based on NVVM 20.0.0
//

.version 9.0
.target sm_100
.address_size 64

	// .globl	_Z23standard_softmax_kernelPfi
// _ZZ31standard_attention_score_kernelILi16ELi16ELi16EEvPKfS1_PfiifE3Qsh has been demoted
// _ZZ31standard_attention_score_kernelILi16ELi16ELi16EEvPKfS1_PfiifE3Ksh has been demoted
// _ZZ31standard_attention_value_kernelILi16ELi16ELi16EEvPKfS1_PfiiE3Psh has been demoted
// _ZZ31standard_attention_value_kernelILi16ELi16ELi16EEvPKfS1_PfiiE3Vsh has been demoted

.visible .entry _Z23standard_softmax_kernelPfi(
	.param .u64 .ptr .align 1 _Z23standard_softmax_kernelPfi_param_0,
	.param .u32 _Z23standard_softmax_kernelPfi_param_1
)
{
	.reg .pred 	%p<33>;
	.reg .b32 	%r<135>;
	.reg .b32 	%f<199>;
	.reg .b64 	%rd<22>;

	ld.param.u64 	%rd5, [_Z23standard_softmax_kernelPfi_param_0];
	ld.param.u32 	%r58, [_Z23standard_softmax_kernelPfi_param_1];
	cvta.to.global.u64 	%rd1, %rd5;
	mov.u32 	%r59, %tid.x;
	shr.u32 	%r60, %r59, 5;
	and.b32  	%r134, %r59, 31;
	mov.u32 	%r61, %ntid.x;
	shr.u32 	%r62, %r61, 5;
	mov.u32 	%r63, %ctaid.x;
	mad.lo.s32 	%r2, %r62, %r63, %r60;
	setp.ge.s32 	%p1, %r2, %r58;
	@%p1 bra 	$L__BB0_28;
	setp.ge.s32 	%p2, %r134, %r58;
	mov.f32 	%f193, 0fFF800000;
	@%p2 bra 	$L__BB0_14;
	mul.lo.s32 	%r3, %r2, %r58;
	not.b32 	%r64, %r134;
	add.s32 	%r65, %r58, %r64;
	shr.u32 	%r66, %r65, 5;
	add.s32 	%r4, %r66, 1;
	and.b32  	%r5, %r4, 15;
	setp.lt.u32 	%p3, %r65, 480;
	mov.f32 	%f193, 0fFF800000;
	mov.u32 	%r123, %r134;
	@%p3 bra 	$L__BB0_5;
	and.b32  	%r67, %r4, 268435440;
	neg.s32 	%r122, %r67;
	add.s64 	%rd2, %rd1, 1024;
	add.s32 	%r121, %r3, %r134;
	mov.f32 	%f193, 0fFF800000;
	mov.u32 	%r123, %r134;
$L__BB0_4:
	.pragma "nounroll";
	mul.wide.s32 	%rd6, %r121, 4;
	add.s64 	%rd7, %rd2, %rd6;
	ld.global.f32 	%f27, [%rd7+-1024];
	max.f32 	%f28, %f193, %f27;
	ld.global.f32 	%f29, [%rd7+-896];
	max.f32 	%f30, %f28, %f29;
	ld.global.f32 	%f31, [%rd7+-768];
	max.f32 	%f32, %f30, %f31;
	ld.global.f32 	%f33, [%rd7+-640];
	max.f32 	%f34, %f32, %f33;
	ld.global.f32 	%f35, [%rd7+-512];
	max.f32 	%f36, %f34, %f35;
	ld.global.f32 	%f37, [%rd7+-384];
	max.f32 	%f38, %f36, %f37;
	ld.global.f32 	%f39, [%rd7+-256];
	max.f32 	%f40, %f38, %f39;
	ld.global.f32 	%f41, [%rd7+-128];
	max.f32 	%f42, %f40, %f41;
	ld.global.f32 	%f43, [%rd7];
	max.f32 	%f44, %f42, %f43;
	ld.global.f32 	%f45, [%rd7+128];
	max.f32 	%f46, %f44, %f45;
	ld.global.f32 	%f47, [%rd7+256];
	max.f32 	%f48, %f46, %f47;
	ld.global.f32 	%f49, [%rd7+384];
	max.f32 	%f50, %f48, %f49;
	ld.global.f32 	%f51, [%rd7+512];
	max.f32 	%f52, %f50, %f51;
	ld.global.f32 	%f53, [%rd7+640];
	max.f32 	%f54, %f52, %f53;
	ld.global.f32 	%f55, [%rd7+768];
	max.f32 	%f56, %f54, %f55;
	ld.global.f32 	%f57, [%rd7+896];
	max.f32 	%f193, %f56, %f57;
	add.s32 	%r123, %r123, 512;
	add.s32 	%r122, %r122, 16;
	add.s32 	%r121, %r121, 512;
	setp.eq.s32 	%p4, %r122, 0;
	@%p4 bra 	$L__BB0_5;
	bra.uni 	$L__BB0_4;
$L__BB0_5:
	setp.eq.s32 	%p5, %r5, 0;
	@%p5 bra 	$L__BB0_14;
	and.b32  	%r9, %r4, 7;
	setp.lt.u32 	%p6, %r5, 8;
	@%p6 bra 	$L__BB0_8;
	add.s32 	%r68, %r123, %r3;
	mul.wide.s32 	%rd8, %r68, 4;
	add.s64 	%rd9, %rd1, %rd8;
	ld.global.f32 	%f59, [%rd9];
	max.f32 	%f60, %f193, %f59;
	ld.global.f32 	%f61, [%rd9+128];
	max.f32 	%f62, %f60, %f61;
	ld.global.f32 	%f63, [%rd9+256];
	max.f32 	%f64, %f62, %f63;
	ld.global.f32 	%f65, [%rd9+384];
	max.f32 	%f66, %f64, %f65;
	ld.global.f32 	%f67, [%rd9+512];
	max.f32 	%f68, %f66, %f67;
	ld.global.f32 	%f69, [%rd9+640];
	max.f32 	%f70, %f68, %f69;
	ld.global.f32 	%f71, [%rd9+768];
	max.f32 	%f72, %f70, %f71;
	ld.global.f32 	%f73, [%rd9+896];
	max.f32 	%f193, %f72, %f73;
	add.s32 	%r123, %r123, 256;
$L__BB0_8:
	setp.eq.s32 	%p7, %r9, 0;
	@%p7 bra 	$L__BB0_14;
	and.b32  	%r12, %r4, 3;
	setp.lt.u32 	%p8, %r9, 4;
	@%p8 bra 	$L__BB0_11;
	add.s32 	%r69, %r123, %r3;
	mul.wide.s32 	%rd10, %r69, 4;
	add.s64 	%rd11, %rd1, %rd10;
	ld.global.f32 	%f75, [%rd11];
	max.f32 	%f76, %f193, %f75;
	ld.global.f32 	%f77, [%rd11+128];
	max.f32 	%f78, %f76, %f77;
	ld.global.f32 	%f79, [%rd11+256];
	max.f32 	%f80, %f78, %f79;
	ld.global.f32 	%f81, [%rd11+384];
	max.f32 	%f193, %f80, %f81;
	add.s32 	%r123, %r123, 128;
$L__BB0_11:
	setp.eq.s32 	%p9, %r12, 0;
	@%p9 bra 	$L__BB0_14;
	add.s32 	%r120, %r123, %r3;
	neg.s32 	%r119, %r12;
$L__BB0_13:
	.pragma "nounroll";
	mul.wide.s32 	%rd12, %r120, 4;
	add.s64 	%rd13, %rd1, %rd12;
	ld.global.f32 	%f82, [%rd13];
	max.f32 	%f193, %f193, %f82;
	add.s32 	%r120, %r120, 32;
	add.s32 	%r119, %r119, 1;
	setp.eq.s32 	%p10, %r119, 0;
	@%p10 bra 	$L__BB0_14;
	bra.uni 	$L__BB0_13;
$L__BB0_14:
	setp.ge.s32 	%p11, %r134, %r58;
	mov.b32 	%r70, %f193;
	shfl.sync.down.b32	%r71|%p12, %r70, 16, 31, -1;
	mov.b32 	%f84, %r71;
	max.f32 	%f85, %f193, %f84;
	mov.b32 	%r72, %f85;
	shfl.sync.down.b32	%r73|%p13, %r72, 8, 31, -1;
	mov.b32 	%f86, %r73;
	max.f32 	%f87, %f85, %f86;
	mov.b32 	%r74, %f87;
	shfl.sync.down.b32	%r75|%p14, %r74, 4, 31, -1;
	mov.b32 	%f88, %r75;
	max.f32 	%f89, %f87, %f88;
	mov.b32 	%r76, %f89;
	shfl.sync.down.b32	%r77|%p15, %r76, 2, 31, -1;
	mov.b32 	%f90, %r77;
	max.f32 	%f91, %f89, %f90;
	mov.b32 	%r78, %f91;
	shfl.sync.down.b32	%r79|%p16, %r78, 1, 31, -1;
	mov.b32 	%f92, %r79;
	max.f32 	%f93, %f91, %f92;
	mov.b32 	%r80, %f93;
	shfl.sync.idx.b32	%r81|%p17, %r80, 0, 31, -1;
	mov.b32 	%f14, %r81;
	mov.f32 	%f198, 0f00000000;
	@%p11 bra 	$L__BB0_21;
	mul.lo.s32 	%r27, %r2, %r58;
	not.b32 	%r82, %r134;
	add.s32 	%r28, %r58, %r82;
	and.b32  	%r83, %r28, 96;
	setp.eq.s32 	%p18, %r83, 96;
	mov.f32 	%f198, 0f00000000;
	mov.u32 	%r127, %r134;
	@%p18 bra 	$L__BB0_18;
	add.s32 	%r125, %r27, %r134;
	shr.u32 	%r84, %r28, 5;
	add.s32 	%r85, %r84, 1;
	and.b32  	%r86, %r85, 3;
	neg.s32 	%r124, %r86;
	mov.f32 	%f198, 0f00000000;
	mov.u32 	%r127, %r134;
$L__BB0_17:
	.pragma "nounroll";
	mul.wide.s32 	%rd14, %r125, 4;
	add.s64 	%rd15, %rd1, %rd14;
	ld.global.f32 	%f97, [%rd15];
	sub.f32 	%f98, %f97, %f14;
	fma.rn.f32 	%f99, %f98, 0f3BBB989D, 0f3F000000;
	cvt.sat.f32.f32 	%f100, %f99;
	mov.f32 	%f101, 0f4B400001;
	mov.f32 	%f102, 0f437C0000;
	fma.rm.f32 	%f103, %f100, %f102, %f101;
	add.f32 	%f104, %f103, 0fCB40007F;
	neg.f32 	%f105, %f104;
	fma.rn.f32 	%f106, %f98, 0f3FB8AA3B, %f105;
	fma.rn.f32 	%f107, %f98, 0f32A57060, %f106;
	mov.b32 	%r87, %f103;
	shl.b32 	%r88, %r87, 23;
	mov.b32 	%f108, %r88;
	ex2.approx.ftz.f32 	%f109, %f107;
	mul.f32 	%f110, %f109, %f108;
	st.global.f32 	[%rd15], %f110;
	add.f32 	%f198, %f198, %f110;
	add.s32 	%r127, %r127, 32;
	add.s32 	%r125, %r125, 32;
	add.s32 	%r124, %r124, 1;
	setp.ne.s32 	%p19, %r124, 0;
	@%p19 bra 	$L__BB0_17;
$L__BB0_18:
	setp.lt.u32 	%p20, %r28, 96;
	@%p20 bra 	$L__BB0_21;
	add.s64 	%rd3, %rd1, 256;
	add.s32 	%r128, %r127, %r27;
$L__BB0_20:
	mul.wide.s32 	%rd16, %r128, 4;
	add.s64 	%rd17, %rd3, %rd16;
	ld.global.f32 	%f111, [%rd17+-256];
	sub.f32 	%f112, %f111, %f14;
	fma.rn.f32 	%f113, %f112, 0f3BBB989D, 0f3F000000;
	cvt.sat.f32.f32 	%f114, %f113;
	mov.f32 	%f115, 0f4B400001;
	mov.f32 	%f116, 0f437C0000;
	fma.rm.f32 	%f117, %f114, %f116, %f115;
	add.f32 	%f118, %f117, 0fCB40007F;
	neg.f32 	%f119, %f118;
	fma.rn.f32 	%f120, %f112, 0f3FB8AA3B, %f119;
	fma.rn.f32 	%f121, %f112, 0f32A57060, %f120;
	mov.b32 	%r89, %f117;
	shl.b32 	%r90, %r89, 23;
	mov.b32 	%f122, %r90;
	ex2.approx.ftz.f32 	%f123, %f121;
	mul.f32 	%f124, %f123, %f122;
	st.global.f32 	[%rd17+-256], %f124;
	add.f32 	%f125, %f198, %f124;
	ld.global.f32 	%f126, [%rd17+-128];
	sub.f32 	%f127, %f126, %f14;
	fma.rn.f32 	%f128, %f127, 0f3BBB989D, 0f3F000000;
	cvt.sat.f32.f32 	%f129, %f128;
	fma.rm.f32 	%f130, %f129, %f116, %f115;
	add.f32 	%f131, %f130, 0fCB40007F;
	neg.f32 	%f132, %f131;
	fma.rn.f32 	%f133, %f127, 0f3FB8AA3B, %f132;
	fma.rn.f32 	%f134, %f127, 0f32A57060, %f133;
	mov.b32 	%r91, %f130;
	shl.b32 	%r92, %r91, 23;
	mov.b32 	%f135, %r92;
	ex2.approx.ftz.f32 	%f136, %f134;
	mul.f32 	%f137, %f136, %f135;
	st.global.f32 	[%rd17+-128], %f137;
	add.f32 	%f138, %f125, %f137;
	ld.global.f32 	%f139, [%rd17];
	sub.f32 	%f140, %f139, %f14;
	fma.rn.f32 	%f141, %f140, 0f3BBB989D, 0f3F000000;
	cvt.sat.f32.f32 	%f142, %f141;
	fma.rm.f32 	%f143, %f142, %f116, %f115;
	add.f32 	%f144, %f143, 0fCB40007F;
	neg.f32 	%f145, %f144;
	fma.rn.f32 	%f146, %f140, 0f3FB8AA3B, %f145;
	fma.rn.f32 	%f147, %f140, 0f32A57060, %f146;
	mov.b32 	%r93, %f143;
	shl.b32 	%r94, %r93, 23;
	mov.b32 	%f148, %r94;
	ex2.approx.ftz.f32 	%f149, %f147;
	mul.f32 	%f150, %f149, %f148;
	st.global.f32 	[%rd17], %f150;
	add.f32 	%f151, %f138, %f150;
	ld.global.f32 	%f152, [%rd17+128];
	sub.f32 	%f153, %f152, %f14;
	fma.rn.f32 	%f154, %f153, 0f3BBB989D, 0f3F000000;
	cvt.sat.f32.f32 	%f155, %f154;
	fma.rm.f32 	%f156, %f155, %f116, %f115;
	add.f32 	%f157, %f156, 0fCB40007F;
	neg.f32 	%f158, %f157;
	fma.rn.f32 	%f159, %f153, 0f3FB8AA3B, %f158;
	fma.rn.f32 	%f160, %f153, 0f32A57060, %f159;
	mov.b32 	%r95, %f156;
	shl.b32 	%r96, %r95, 23;
	mov.b32 	%f161, %r96;
	ex2.approx.ftz.f32 	%f162, %f160;
	mul.f32 	%f163, %f162, %f161;
	st.global.f32 	[%rd17+128], %f163;
	add.f32 	%f198, %f151, %f163;
	add.s32 	%r127, %r127, 128;
	add.s32 	%r128, %r128, 128;
	setp.lt.s32 	%p21, %r127, %r58;
	@%p21 bra 	$L__BB0_20;
$L__BB0_21:
	setp.ge.s32 	%p22, %r134, %r58;
	mov.b32 	%r97, %f198;
	shfl.sync.down.b32	%r98|%p23, %r97, 16, 31, -1;
	mov.b32 	%f164, %r98;
	add.f32 	%f165, %f198, %f164;
	mov.b32 	%r99, %f165;
	shfl.sync.down.b32	%r100|%p24, %r99, 8, 31, -1;
	mov.b32 	%f166, %r100;
	add.f32 	%f167, %f165, %f166;
	mov.b32 	%r101, %f167;
	shfl.sync.down.b32	%r102|%p25, %r101, 4, 31, -1;
	mov.b32 	%f168, %r102;
	add.f32 	%f169, %f167, %f168;
	mov.b32 	%r103, %f169;
	shfl.sync.down.b32	%r104|%p26, %r103, 2, 31, -1;
	mov.b32 	%f170, %r104;
	add.f32 	%f171, %f169, %f170;
	mov.b32 	%r105, %f171;
	shfl.sync.down.b32	%r106|%p27, %r105, 1, 31, -1;
	mov.b32 	%f172, %r106;
	add.f32 	%f173, %f171, %f172;
	mov.b32 	%r107, %f173;
	shfl.sync.idx.b32	%r108|%p28, %r107, 0, 31, -1;
	mov.b32 	%f174, %r108;
	rcp.rn.f32 	%f22, %f174;
	@%p22 bra 	$L__BB0_28;
	mul.lo.s32 	%r43, %r2, %r58;
	not.b32 	%r109, %r134;
	add.s32 	%r44, %r58, %r109;
	and.b32  	%r110, %r44, 96;
	setp.eq.s32 	%p29, %r110, 96;
	@%p29 bra 	$L__BB0_25;
	shr.u32 	%r111, %r44, 5;
	add.s32 	%r112, %r111, 1;
	and.b32  	%r113, %r112, 3;
	add.s32 	%r131, %r43, %r134;
	neg.s32 	%r130, %r113;
	shl.b32 	%r114, %r112, 5;
	and.b32  	%r115, %r114, 96;
	or.b32  	%r134, %r115, %r134;
$L__BB0_24:
	.pragma "nounroll";
	mul.wide.s32 	%rd18, %r131, 4;
	add.s64 	%rd19, %rd1, %rd18;
	ld.global.f32 	%f175, [%rd19];
	mul.f32 	%f176, %f22, %f175;
	st.global.f32 	[%rd19], %f176;
	add.s32 	%r131, %r131, 32;
	add.s32 	%r130, %r130, 1;
	setp.ne.s32 	%p30, %r130, 0;
	@%p30 bra 	$L__BB0_24;
$L__BB0_25:
	setp.lt.u32 	%p31, %r44, 96;
	@%p31 bra 	$L__BB0_28;
	add.s64 	%rd4, %rd1, 256;
	add.s32 	%r133, %r134, %r43;
$L__BB0_27:
	mul.wide.s32 	%rd20, %r133, 4;
	add.s64 	%rd21, %rd4, %rd20;
	ld.global.f32 	%f177, [%rd21+-256];
	mul.f32 	%f178, %f22, %f177;
	st.global.f32 	[%rd21+-256], %f178;
	ld.global.f32 	%f179, [%rd21+-128];
	mul.f32 	%f180, %f22, %f179;
	st.global.f32 	[%rd21+-128], %f180;
	ld.global.f32 	%f181, [%rd21];
	mul.f32 	%f182, %f22, %f181;
	st.global.f32 	[%rd21], %f182;
	ld.global.f32 	%f183, [%rd21+128];
	mul.f32 	%f184, %f22, %f183;
	st.global.f32 	[%rd21+128], %f184;
	add.s32 	%r134, %r134, 128;
	add.s32 	%r133, %r133, 128;
	setp.lt.s32 	%p32, %r134, %r58;
	@%p32 bra 	$L__BB0_27;
$L__BB0_28:
	ret;

}
	// .globl	_Z31standard_attention_score_kernelILi16ELi16ELi16EEvPKfS1_Pfiif
.visible .entry _Z31standard_attention_score_kernelILi16ELi16ELi16EEvPKfS1_Pfiif(
	.param .u64 .ptr .align 1 _Z31standard_attention_score_kernelILi16ELi16ELi16EEvPKfS1_Pfiif_param_0,
	.param .u64 .ptr .align 1 _Z31standard_attention_score_kernelILi16ELi16ELi16EEvPKfS1_Pfiif_param_1,
	.param .u64 .ptr .align 1 _Z31standard_attention_score_kernelILi16ELi16ELi16EEvPKfS1_Pfiif_param_2,
	.param .u32 _Z31standard_attention_score_kernelILi16ELi16ELi16EEvPKfS1_Pfiif_param_3,
	.param .u32 _Z31standard_attention_score_kernelILi16ELi16ELi16EEvPKfS1_Pfiif_param_4,
	.param .f32 _Z31standard_attention_score_kernelILi16ELi16ELi16EEvPKfS1_Pfiif_param_5
)
{
	.reg .pred 	%p<24>;
	.reg .b32 	%r<64>;
	.reg .b32 	%f<184>;
	.reg .b64 	%rd<36>;
	// demoted variable
	.shared .align 4 .b8 _ZZ31standard_attention_score_kernelILi16ELi16ELi16EEvPKfS1_PfiifE3Qsh[1024];
	// demoted variable
	.shared .align 4 .b8 _ZZ31standard_attention_score_kernelILi16ELi16ELi16EEvPKfS1_PfiifE3Ksh[1024];
	ld.param.u64 	%rd10, [_Z31standard_attention_score_kernelILi16ELi16ELi16EEvPKfS1_Pfiif_param_0];
	ld.param.u64 	%rd11, [_Z31standard_attention_score_kernelILi16ELi16ELi16EEvPKfS1_Pfiif_param_1];
	ld.param.u32 	%r31, [_Z31standard_attention_score_kernelILi16ELi16ELi16EEvPKfS1_Pfiif_param_3];
	ld.param.u32 	%r32, [_Z31standard_attention_score_kernelILi16ELi16ELi16EEvPKfS1_Pfiif_param_4];
	cvta.to.global.u64 	%rd1, %rd11;
	cvta.to.global.u64 	%rd2, %rd10;
	mov.u32 	%r33, %ctaid.y;
	shl.b32 	%r34, %r33, 4;
	mov.u32 	%r35, %ctaid.x;
	shl.b32 	%r36, %r35, 4;
	mov.u32 	%r1, %tid.y;
	mov.u32 	%r2, %tid.x;
	add.s32 	%r3, %r34, %r1;
	add.s32 	%r4, %r36, %r2;
	setp.lt.s32 	%p1, %r32, 1;
	mov.f32 	%f183, 0f00000000;
	@%p1 bra 	$L__BB1_19;
	shl.b32 	%r38, %r1, 6;
	mov.u32 	%r39, _ZZ31standard_attention_score_kernelILi16ELi16ELi16EEvPKfS1_PfiifE3Qsh;
	add.s32 	%r5, %r39, %r38;
	shl.b32 	%r40, %r2, 2;
	add.s32 	%r6, %r5, %r40;
	mul.lo.s32 	%r7, %r32, %r3;
	shl.b32 	%r41, %r2, 6;
	mov.u32 	%r42, _ZZ31standard_attention_score_kernelILi16ELi16ELi16EEvPKfS1_PfiifE3Ksh;
	add.s32 	%r8, %r42, %r41;
	shl.b32 	%r43, %r1, 2;
	add.s32 	%r9, %r8, %r43;
	mul.lo.s32 	%r10, %r32, %r4;
	add.s32 	%r11, %r32, -1;
	setp.lt.u32 	%p2, %r32, 17;
	mov.f32 	%f183, 0f00000000;
	mov.b32 	%r63, 0;
	@%p2 bra 	$L__BB1_13;
	shr.u32 	%r45, %r11, 4;
	add.s32 	%r46, %r45, 1;
	cvt.s64.s32 	%rd12, %r10;
	cvt.u64.u32 	%rd13, %r1;
	add.s64 	%rd14, %rd12, %rd13;
	shl.b64 	%rd15, %rd14, 2;
	add.s64 	%rd16, %rd15, %rd1;
	add.s64 	%rd35, %rd16, 64;
	cvt.u64.u32 	%rd17, %r2;
	cvt.u64.u32 	%rd18, %r7;
	add.s64 	%rd19, %rd17, %rd18;
	shl.b64 	%rd20, %rd19, 2;
	add.s64 	%rd21, %rd20, %rd2;
	add.s64 	%rd34, %rd21, 64;
	add.s32 	%r60, %r1, %r10;
	add.s32 	%r58, %r2, %r7;
	and.b32  	%r47, %r46, 536870910;
	neg.s32 	%r57, %r47;
	mov.f32 	%f183, 0f00000000;
	mov.b32 	%r62, 16;
	mov.u32 	%r59, %r2;
	mov.u32 	%r61, %r1;
$L__BB1_3:
	setp.ge.s32 	%p3, %r3, %r31;
	setp.ge.s32 	%p4, %r59, %r32;
	mov.f32 	%f175, 0f00000000;
	or.pred  	%p5, %p3, %p4;
	@%p5 bra 	$L__BB1_5;
	mul.wide.u32 	%rd22, %r58, 4;
	add.s64 	%rd23, %rd2, %rd22;
	ld.global.nc.f32 	%f175, [%rd23];
$L__BB1_5:
	setp.ge.s32 	%p6, %r4, %r31;
	st.shared.f32 	[%r6], %f175;
	setp.ge.s32 	%p7, %r61, %r32;
	mov.f32 	%f176, 0f00000000;
	or.pred  	%p8, %p6, %p7;
	@%p8 bra 	$L__BB1_7;
	mul.wide.s32 	%rd24, %r60, 4;
	add.s64 	%rd25, %rd1, %rd24;
	ld.global.nc.f32 	%f176, [%rd25];
$L__BB1_7:
	st.shared.f32 	[%r9], %f176;
	bar.sync 	0;
	ld.shared.f32 	%f28, [%r5];
	ld.shared.f32 	%f29, [%r8];
	fma.rn.f32 	%f30, %f28, %f29, %f183;
	ld.shared.f32 	%f31, [%r5+4];
	ld.shared.f32 	%f32, [%r8+4];
	fma.rn.f32 	%f33, %f31, %f32, %f30;
	ld.shared.f32 	%f34, [%r5+8];
	ld.shared.f32 	%f35, [%r8+8];
	fma.rn.f32 	%f36, %f34, %f35, %f33;
	ld.shared.f32 	%f37, [%r5+12];
	ld.shared.f32 	%f38, [%r8+12];
	fma.rn.f32 	%f39, %f37, %f38, %f36;
	ld.shared.f32 	%f40, [%r5+16];
	ld.shared.f32 	%f41, [%r8+16];
	fma.rn.f32 	%f42, %f40, %f41, %f39;
	ld.shared.f32 	%f43, [%r5+20];
	ld.shared.f32 	%f44, [%r8+20];
	fma.rn.f32 	%f45, %f43, %f44, %f42;
	ld.shared.f32 	%f46, [%r5+24];
	ld.shared.f32 	%f47, [%r8+24];
	fma.rn.f32 	%f48, %f46, %f47, %f45;
	ld.shared.f32 	%f49, [%r5+28];
	ld.shared.f32 	%f50, [%r8+28];
	fma.rn.f32 	%f51, %f49, %f50, %f48;
	ld.shared.f32 	%f52, [%r5+32];
	ld.shared.f32 	%f53, [%r8+32];
	fma.rn.f32 	%f54, %f52, %f53, %f51;
	ld.shared.f32 	%f55, [%r5+36];
	ld.shared.f32 	%f56, [%r8+36];
	fma.rn.f32 	%f57, %f55, %f56, %f54;
	ld.shared.f32 	%f58, [%r5+40];
	ld.shared.f32 	%f59, [%r8+40];
	fma.rn.f32 	%f60, %f58, %f59, %f57;
	ld.shared.f32 	%f61, [%r5+44];
	ld.shared.f32 	%f62, [%r8+44];
	fma.rn.f32 	%f63, %f61, %f62, %f60;
	ld.shared.f32 	%f64, [%r5+48];
	ld.shared.f32 	%f65, [%r8+48];
	fma.rn.f32 	%f66, %f64, %f65, %f63;
	ld.shared.f32 	%f67, [%r5+52];
	ld.shared.f32 	%f68, [%r8+52];
	fma.rn.f32 	%f69, %f67, %f68, %f66;
	ld.shared.f32 	%f70, [%r5+56];
	ld.shared.f32 	%f71, [%r8+56];
	fma.rn.f32 	%f72, %f70, %f71, %f69;
	ld.shared.f32 	%f73, [%r5+60];
	ld.shared.f32 	%f74, [%r8+60];
	fma.rn.f32 	%f6, %f73, %f74, %f72;
	bar.sync 	0;
	add.s32 	%r48, %r59, 16;
	setp.ge.s32 	%p10, %r48, %r32;
	mov.f32 	%f177, 0f00000000;
	or.pred  	%p11, %p3, %p10;
	@%p11 bra 	$L__BB1_9;
	ld.global.nc.f32 	%f177, [%rd34];
$L__BB1_9:
	st.shared.f32 	[%r6], %f177;
	add.s32 	%r49, %r61, 16;
	setp.ge.s32 	%p13, %r49, %r32;
	mov.f32 	%f178, 0f00000000;
	or.pred  	%p14, %p6, %p13;
	@%p14 bra 	$L__BB1_11;
	ld.global.nc.f32 	%f178, [%rd35];
$L__BB1_11:
	st.shared.f32 	[%r9], %f178;
	bar.sync 	0;
	ld.shared.f32 	%f76, [%r5];
	ld.shared.f32 	%f77, [%r8];
	fma.rn.f32 	%f78, %f76, %f77, %f6;
	ld.shared.f32 	%f79, [%r5+4];
	ld.shared.f32 	%f80, [%r8+4];
	fma.rn.f32 	%f81, %f79, %f80, %f78;
	ld.shared.f32 	%f82, [%r5+8];
	ld.shared.f32 	%f83, [%r8+8];
	fma.rn.f32 	%f84, %f82, %f83, %f81;
	ld.shared.f32 	%f85, [%r5+12];
	ld.shared.f32 	%f86, [%r8+12];
	fma.rn.f32 	%f87, %f85, %f86, %f84;
	ld.shared.f32 	%f88, [%r5+16];
	ld.shared.f32 	%f89, [%r8+16];
	fma.rn.f32 	%f90, %f88, %f89, %f87;
	ld.shared.f32 	%f91, [%r5+20];
	ld.shared.f32 	%f92, [%r8+20];
	fma.rn.f32 	%f93, %f91, %f92, %f90;
	ld.shared.f32 	%f94, [%r5+24];
	ld.shared.f32 	%f95, [%r8+24];
	fma.rn.f32 	%f96, %f94, %f95, %f93;
	ld.shared.f32 	%f97, [%r5+28];
	ld.shared.f32 	%f98, [%r8+28];
	fma.rn.f32 	%f99, %f97, %f98, %f96;
	ld.shared.f32 	%f100, [%r5+32];
	ld.shared.f32 	%f101, [%r8+32];
	fma.rn.f32 	%f102, %f100, %f101, %f99;
	ld.shared.f32 	%f103, [%r5+36];
	ld.shared.f32 	%f104, [%r8+36];
	fma.rn.f32 	%f105, %f103, %f104, %f102;
	ld.shared.f32 	%f106, [%r5+40];
	ld.shared.f32 	%f107, [%r8+40];
	fma.rn.f32 	%f108, %f106, %f107, %f105;
	ld.shared.f32 	%f109, [%r5+44];
	ld.shared.f32 	%f110, [%r8+44];
	fma.rn.f32 	%f111, %f109, %f110, %f108;
	ld.shared.f32 	%f112, [%r5+48];
	ld.shared.f32 	%f113, [%r8+48];
	fma.rn.f32 	%f114, %f112, %f113, %f111;
	ld.shared.f32 	%f115, [%r5+52];
	ld.shared.f32 	%f116, [%r8+52];
	fma.rn.f32 	%f117, %f115, %f116, %f114;
	ld.shared.f32 	%f118, [%r5+56];
	ld.shared.f32 	%f119, [%r8+56];
	fma.rn.f32 	%f120, %f118, %f119, %f117;
	ld.shared.f32 	%f121, [%r5+60];
	ld.shared.f32 	%f122, [%r8+60];
	fma.rn.f32 	%f183, %f121, %f122, %f120;
	bar.sync 	0;
	add.s32 	%r62, %r62, 32;
	add.s64 	%rd35, %rd35, 128;
	add.s64 	%rd34, %rd34, 128;
	add.s32 	%r61, %r61, 32;
	add.s32 	%r60, %r60, 32;
	add.s32 	%r59, %r59, 32;
	add.s32 	%r58, %r58, 32;
	add.s32 	%r57, %r57, 2;
	setp.ne.s32 	%p15, %r57, 0;
	@%p15 bra 	$L__BB1_3;
	add.s32 	%r63, %r62, -16;
$L__BB1_13:
	and.b32  	%r50, %r11, 16;
	setp.ne.s32 	%p16, %r50, 0;
	@%p16 bra 	$L__BB1_19;
	setp.ge.s32 	%p17, %r3, %r31;
	add.s32 	%r29, %r63, %r2;
	setp.ge.s32 	%p18, %r29, %r32;
	mov.f32 	%f181, 0f00000000;
	or.pred  	%p19, %p17, %p18;
	@%p19 bra 	$L__BB1_16;
	add.s32 	%r52, %r29, %r7;
	mul.wide.u32 	%rd26, %r52, 4;
	add.s64 	%rd27, %rd2, %rd26;
	ld.global.nc.f32 	%f181, [%rd27];
$L__BB1_16:
	setp.ge.s32 	%p20, %r4, %r31;
	st.shared.f32 	[%r6], %f181;
	add.s32 	%r30, %r63, %r1;
	setp.ge.s32 	%p21, %r30, %r32;
	mov.f32 	%f182, 0f00000000;
	or.pred  	%p22, %p20, %p21;
	@%p22 bra 	$L__BB1_18;
	add.s32 	%r54, %r30, %r10;
	mul.wide.s32 	%rd28, %r54, 4;
	add.s64 	%rd29, %rd1, %rd28;
	ld.global.nc.f32 	%f182, [%rd29];
$L__BB1_18:
	st.shared.f32 	[%r9], %f182;
	bar.sync 	0;
	ld.shared.f32 	%f125, [%r5];
	ld.shared.f32 	%f126, [%r8];
	fma.rn.f32 	%f127, %f125, %f126, %f183;
	ld.shared.f32 	%f128, [%r5+4];
	ld.shared.f32 	%f129, [%r8+4];
	fma.rn.f32 	%f130, %f128, %f129, %f127;
	ld.shared.f32 	%f131, [%r5+8];
	ld.shared.f32 	%f132, [%r8+8];
	fma.rn.f32 	%f133, %f131, %f132, %f130;
	ld.shared.f32 	%f134, [%r5+12];
	ld.shared.f32 	%f135, [%r8+12];
	fma.rn.f32 	%f136, %f134, %f135, %f133;
	ld.shared.f32 	%f137, [%r5+16];
	ld.shared.f32 	%f138, [%r8+16];
	fma.rn.f32 	%f139, %f137, %f138, %f136;
	ld.shared.f32 	%f140, [%r5+20];
	ld.shared.f32 	%f141, [%r8+20];
	fma.rn.f32 	%f142, %f140, %f141, %f139;
	ld.shared.f32 	%f143, [%r5+24];
	ld.shared.f32 	%f144, [%r8+24];
	fma.rn.f32 	%f145, %f143, %f144, %f142;
	ld.shared.f32 	%f146, [%r5+28];
	ld.shared.f32 	%f147, [%r8+28];
	fma.rn.f32 	%f148, %f146, %f147, %f145;
	ld.shared.f32 	%f149, [%r5+32];
	ld.shared.f32 	%f150, [%r8+32];
	fma.rn.f32 	%f151, %f149, %f150, %f148;
	ld.shared.f32 	%f152, [%r5+36];
	ld.shared.f32 	%f153, [%r8+36];
	fma.rn.f32 	%f154, %f152, %f153, %f151;
	ld.shared.f32 	%f155, [%r5+40];
	ld.shared.f32 	%f156, [%r8+40];
	fma.rn.f32 	%f157, %f155, %f156, %f154;
	ld.shared.f32 	%f158, [%r5+44];
	ld.shared.f32 	%f159, [%r8+44];
	fma.rn.f32 	%f160, %f158, %f159, %f157;
	ld.shared.f32 	%f161, [%r5+48];
	ld.shared.f32 	%f162, [%r8+48];
	fma.rn.f32 	%f163, %f161, %f162, %f160;
	ld.shared.f32 	%f164, [%r5+52];
	ld.shared.f32 	%f165, [%r8+52];
	fma.rn.f32 	%f166, %f164, %f165, %f163;
	ld.shared.f32 	%f167, [%r5+56];
	ld.shared.f32 	%f168, [%r8+56];
	fma.rn.f32 	%f169, %f167, %f168, %f166;
	ld.shared.f32 	%f170, [%r5+60];
	ld.shared.f32 	%f171, [%r8+60];
	fma.rn.f32 	%f183, %f170, %f171, %f169;
	bar.sync 	0;
$L__BB1_19:
	max.s32 	%r55, %r3, %r4;
	setp.ge.s32 	%p23, %r55, %r31;
	@%p23 bra 	$L__BB1_21;
	ld.param.f32 	%f173, [_Z31standard_attention_score_kernelILi16ELi16ELi16EEvPKfS1_Pfiif_param_5];
	ld.param.u64 	%rd33, [_Z31standard_attention_score_kernelILi16ELi16ELi16EEvPKfS1_Pfiif_param_2];
	mul.f32 	%f172, %f173, %f183;
	mad.lo.s32 	%r56, %r31, %r3, %r4;
	cvta.to.global.u64 	%rd30, %rd33;
	mul.wide.s32 	%rd31, %r56, 4;
	add.s64 	%rd32, %rd30, %rd31;
	st.global.f32 	[%rd32], %f172;
$L__BB1_21:
	ret;

}
	// .globl	_Z31standard_attention_value_kernelILi16ELi16ELi16EEvPKfS1_Pfii
.visible .entry _Z31standard_attention_value_kernelILi16ELi16ELi16EEvPKfS1_Pfii(
	.param .u64 .ptr .align 1 _Z31standard_attention_value_kernelILi16ELi16ELi16EEvPKfS1_Pfii_param_0,
	.param .u64 .ptr .align 1 _Z31standard_attention_value_kernelILi16ELi16ELi16EEvPKfS1_Pfii_param_1,
	.param .u64 .ptr .align 1 _Z31standard_attention_value_kernelILi16ELi16ELi16EEvPKfS1_Pfii_param_2,
	.param .u32 _Z31standard_attention_value_kernelILi16ELi16ELi16EEvPKfS1_Pfii_param_3,
	.param .u32 _Z31standard_attention_value_kernelILi16ELi16ELi16EEvPKfS1_Pfii_param_4
)
{
	.reg .pred 	%p<26>;
	.reg .b32 	%r<70>;
	.reg .b32 	%f<181>;
	.reg .b64 	%rd<29>;
	// demoted variable
	.shared .align 4 .b8 _ZZ31standard_attention_value_kernelILi16ELi16ELi16EEvPKfS1_PfiiE3Psh[1024];
	// demoted variable
	.shared .align 4 .b8 _ZZ31standard_attention_value_kernelILi16ELi16ELi16EEvPKfS1_PfiiE3Vsh[1024];
	ld.param.u64 	%rd7, [_Z31standard_attention_value_kernelILi16ELi16ELi16EEvPKfS1_Pfii_param_0];
	ld.param.u64 	%rd8, [_Z31standard_attention_value_kernelILi16ELi16ELi16EEvPKfS1_Pfii_param_1];
	ld.param.u32 	%r35, [_Z31standard_attention_value_kernelILi16ELi16ELi16EEvPKfS1_Pfii_param_3];
	ld.param.u32 	%r36, [_Z31standard_attention_value_kernelILi16ELi16ELi16EEvPKfS1_Pfii_param_4];
	cvta.to.global.u64 	%rd1, %rd8;
	cvta.to.global.u64 	%rd2, %rd7;
	mov.u32 	%r37, %ctaid.y;
	shl.b32 	%r38, %r37, 4;
	mov.u32 	%r39, %ctaid.x;
	shl.b32 	%r1, %r39, 4;
	mov.u32 	%r2, %tid.y;
	mov.u32 	%r3, %tid.x;
	add.s32 	%r4, %r38, %r2;
	add.s32 	%r5, %r1, %r3;
	setp.lt.s32 	%p1, %r35, 1;
	mov.f32 	%f180, 0f00000000;
	@%p1 bra 	$L__BB2_19;
	shl.b32 	%r41, %r2, 6;
	mov.u32 	%r42, _ZZ31standard_attention_value_kernelILi16ELi16ELi16EEvPKfS1_PfiiE3Psh;
	add.s32 	%r6, %r42, %r41;
	shl.b32 	%r43, %r3, 2;
	add.s32 	%r7, %r6, %r43;
	mul.lo.s32 	%r8, %r35, %r4;
	shl.b32 	%r44, %r3, 6;
	mov.u32 	%r45, _ZZ31standard_attention_value_kernelILi16ELi16ELi16EEvPKfS1_PfiiE3Vsh;
	add.s32 	%r9, %r45, %r44;
	shl.b32 	%r46, %r2, 2;
	add.s32 	%r10, %r9, %r46;
	add.s32 	%r11, %r35, -1;
	setp.lt.u32 	%p2, %r35, 17;
	mov.f32 	%f180, 0f00000000;
	mov.b32 	%r69, 0;
	@%p2 bra 	$L__BB2_13;
	shr.u32 	%r48, %r11, 4;
	add.s32 	%r49, %r48, 1;
	cvt.u64.u32 	%rd9, %r3;
	cvt.u64.u32 	%rd10, %r8;
	add.s64 	%rd11, %rd9, %rd10;
	shl.b64 	%rd12, %rd11, 2;
	add.s64 	%rd13, %rd12, %rd2;
	add.s64 	%rd28, %rd13, 64;
	add.s32 	%r50, %r2, 16;
	mad.lo.s32 	%r51, %r36, %r50, %r3;
	add.s32 	%r66, %r51, %r1;
	shl.b32 	%r13, %r36, 5;
	mad.lo.s32 	%r52, %r2, %r36, %r3;
	add.s32 	%r65, %r52, %r1;
	add.s32 	%r63, %r3, %r8;
	and.b32  	%r53, %r49, 536870910;
	neg.s32 	%r62, %r53;
	mov.f32 	%f180, 0f00000000;
	mov.b32 	%r68, 16;
	mov.u32 	%r64, %r3;
	mov.u32 	%r67, %r2;
$L__BB2_3:
	setp.ge.u32 	%p3, %r4, %r35;
	setp.ge.s32 	%p4, %r64, %r35;
	mov.f32 	%f172, 0f00000000;
	or.pred  	%p5, %p3, %p4;
	@%p5 bra 	$L__BB2_5;
	mul.wide.u32 	%rd14, %r63, 4;
	add.s64 	%rd15, %rd2, %rd14;
	ld.global.nc.f32 	%f172, [%rd15];
$L__BB2_5:
	setp.ge.s32 	%p6, %r5, %r36;
	st.shared.f32 	[%r7], %f172;
	setp.ge.s32 	%p7, %r67, %r35;
	mov.f32 	%f173, 0f00000000;
	or.pred  	%p8, %p6, %p7;
	@%p8 bra 	$L__BB2_7;
	mul.wide.s32 	%rd16, %r65, 4;
	add.s64 	%rd17, %rd1, %rd16;
	ld.global.nc.f32 	%f173, [%rd17];
$L__BB2_7:
	st.shared.f32 	[%r10], %f173;
	bar.sync 	0;
	ld.shared.f32 	%f27, [%r6];
	ld.shared.f32 	%f28, [%r9];
	fma.rn.f32 	%f29, %f27, %f28, %f180;
	ld.shared.f32 	%f30, [%r6+4];
	ld.shared.f32 	%f31, [%r9+4];
	fma.rn.f32 	%f32, %f30, %f31, %f29;
	ld.shared.f32 	%f33, [%r6+8];
	ld.shared.f32 	%f34, [%r9+8];
	fma.rn.f32 	%f35, %f33, %f34, %f32;
	ld.shared.f32 	%f36, [%r6+12];
	ld.shared.f32 	%f37, [%r9+12];
	fma.rn.f32 	%f38, %f36, %f37, %f35;
	ld.shared.f32 	%f39, [%r6+16];
	ld.shared.f32 	%f40, [%r9+16];
	fma.rn.f32 	%f41, %f39, %f40, %f38;
	ld.shared.f32 	%f42, [%r6+20];
	ld.shared.f32 	%f43, [%r9+20];
	fma.rn.f32 	%f44, %f42, %f43, %f41;
	ld.shared.f32 	%f45, [%r6+24];
	ld.shared.f32 	%f46, [%r9+24];
	fma.rn.f32 	%f47, %f45, %f46, %f44;
	ld.shared.f32 	%f48, [%r6+28];
	ld.shared.f32 	%f49, [%r9+28];
	fma.rn.f32 	%f50, %f48, %f49, %f47;
	ld.shared.f32 	%f51, [%r6+32];
	ld.shared.f32 	%f52, [%r9+32];
	fma.rn.f32 	%f53, %f51, %f52, %f50;
	ld.shared.f32 	%f54, [%r6+36];
	ld.shared.f32 	%f55, [%r9+36];
	fma.rn.f32 	%f56, %f54, %f55, %f53;
	ld.shared.f32 	%f57, [%r6+40];
	ld.shared.f32 	%f58, [%r9+40];
	fma.rn.f32 	%f59, %f57, %f58, %f56;
	ld.shared.f32 	%f60, [%r6+44];
	ld.shared.f32 	%f61, [%r9+44];
	fma.rn.f32 	%f62, %f60, %f61, %f59;
	ld.shared.f32 	%f63, [%r6+48];
	ld.shared.f32 	%f64, [%r9+48];
	fma.rn.f32 	%f65, %f63, %f64, %f62;
	ld.shared.f32 	%f66, [%r6+52];
	ld.shared.f32 	%f67, [%r9+52];
	fma.rn.f32 	%f68, %f66, %f67, %f65;
	ld.shared.f32 	%f69, [%r6+56];
	ld.shared.f32 	%f70, [%r9+56];
	fma.rn.f32 	%f71, %f69, %f70, %f68;
	ld.shared.f32 	%f72, [%r6+60];
	ld.shared.f32 	%f73, [%r9+60];
	fma.rn.f32 	%f6, %f72, %f73, %f71;
	bar.sync 	0;
	add.s32 	%r54, %r64, 16;
	setp.ge.s32 	%p10, %r54, %r35;
	mov.f32 	%f174, 0f00000000;
	or.pred  	%p11, %p3, %p10;
	@%p11 bra 	$L__BB2_9;
	ld.global.nc.f32 	%f174, [%rd28];
$L__BB2_9:
	st.shared.f32 	[%r7], %f174;
	add.s32 	%r55, %r67, 16;
	setp.ge.s32 	%p13, %r55, %r35;
	mov.f32 	%f175, 0f00000000;
	or.pred  	%p14, %p6, %p13;
	@%p14 bra 	$L__BB2_11;
	mul.wide.s32 	%rd18, %r66, 4;
	add.s64 	%rd19, %rd1, %rd18;
	ld.global.nc.f32 	%f175, [%rd19];
$L__BB2_11:
	st.shared.f32 	[%r10], %f175;
	bar.sync 	0;
	ld.shared.f32 	%f75, [%r6];
	ld.shared.f32 	%f76, [%r9];
	fma.rn.f32 	%f77, %f75, %f76, %f6;
	ld.shared.f32 	%f78, [%r6+4];
	ld.shared.f32 	%f79, [%r9+4];
	fma.rn.f32 	%f80, %f78, %f79, %f77;
	ld.shared.f32 	%f81, [%r6+8];
	ld.shared.f32 	%f82, [%r9+8];
	fma.rn.f32 	%f83, %f81, %f82, %f80;
	ld.shared.f32 	%f84, [%r6+12];
	ld.shared.f32 	%f85, [%r9+12];
	fma.rn.f32 	%f86, %f84, %f85, %f83;
	ld.shared.f32 	%f87, [%r6+16];
	ld.shared.f32 	%f88, [%r9+16];
	fma.rn.f32 	%f89, %f87, %f88, %f86;
	ld.shared.f32 	%f90, [%r6+20];
	ld.shared.f32 	%f91, [%r9+20];
	fma.rn.f32 	%f92, %f90, %f91, %f89;
	ld.shared.f32 	%f93, [%r6+24];
	ld.shared.f32 	%f94, [%r9+24];
	fma.rn.f32 	%f95, %f93, %f94, %f92;
	ld.shared.f32 	%f96, [%r6+28];
	ld.shared.f32 	%f97, [%r9+28];
	fma.rn.f32 	%f98, %f96, %f97, %f95;
	ld.shared.f32 	%f99, [%r6+32];
	ld.shared.f32 	%f100, [%r9+32];
	fma.rn.f32 	%f101, %f99, %f100, %f98;
	ld.shared.f32 	%f102, [%r6+36];
	ld.shared.f32 	%f103, [%r9+36];
	fma.rn.f32 	%f104, %f102, %f103, %f101;
	ld.shared.f32 	%f105, [%r6+40];
	ld.shared.f32 	%f106, [%r9+40];
	fma.rn.f32 	%f107, %f105, %f106, %f104;
	ld.shared.f32 	%f108, [%r6+44];
	ld.shared.f32 	%f109, [%r9+44];
	fma.rn.f32 	%f110, %f108, %f109, %f107;
	ld.shared.f32 	%f111, [%r6+48];
	ld.shared.f32 	%f112, [%r9+48];
	fma.rn.f32 	%f113, %f111, %f112, %f110;
	ld.shared.f32 	%f114, [%r6+52];
	ld.shared.f32 	%f115, [%r9+52];
	fma.rn.f32 	%f116, %f114, %f115, %f113;
	ld.shared.f32 	%f117, [%r6+56];
	ld.shared.f32 	%f118, [%r9+56];
	fma.rn.f32 	%f119, %f117, %f118, %f116;
	ld.shared.f32 	%f120, [%r6+60];
	ld.shared.f32 	%f121, [%r9+60];
	fma.rn.f32 	%f180, %f120, %f121, %f119;
	bar.sync 	0;
	add.s32 	%r68, %r68, 32;
	add.s64 	%rd28, %rd28, 128;
	add.s32 	%r67, %r67, 32;
	add.s32 	%r66, %r66, %r13;
	add.s32 	%r65, %r65, %r13;
	add.s32 	%r64, %r64, 32;
	add.s32 	%r63, %r63, 32;
	add.s32 	%r62, %r62, 2;
	setp.ne.s32 	%p15, %r62, 0;
	@%p15 bra 	$L__BB2_3;
	add.s32 	%r69, %r68, -16;
$L__BB2_13:
	and.b32  	%r56, %r11, 16;
	setp.ne.s32 	%p16, %r56, 0;
	@%p16 bra 	$L__BB2_19;
	setp.ge.u32 	%p17, %r4, %r35;
	add.s32 	%r33, %r69, %r3;
	setp.ge.s32 	%p18, %r33, %r35;
	mov.f32 	%f178, 0f00000000;
	or.pred  	%p19, %p17, %p18;
	@%p19 bra 	$L__BB2_16;
	add.s32 	%r58, %r33, %r8;
	mul.wide.u32 	%rd20, %r58, 4;
	add.s64 	%rd21, %rd2, %rd20;
	ld.global.nc.f32 	%f178, [%rd21];
$L__BB2_16:
	setp.ge.s32 	%p20, %r5, %r36;
	st.shared.f32 	[%r7], %f178;
	add.s32 	%r34, %r69, %r2;
	setp.ge.s32 	%p21, %r34, %r35;
	mov.f32 	%f179, 0f00000000;
	or.pred  	%p22, %p20, %p21;
	@%p22 bra 	$L__BB2_18;
	mad.lo.s32 	%r60, %r34, %r36, %r5;
	mul.wide.s32 	%rd22, %r60, 4;
	add.s64 	%rd23, %rd1, %rd22;
	ld.global.nc.f32 	%f179, [%rd23];
$L__BB2_18:
	st.shared.f32 	[%r10], %f179;
	bar.sync 	0;
	ld.shared.f32 	%f124, [%r6];
	ld.shared.f32 	%f125, [%r9];
	fma.rn.f32 	%f126, %f124, %f125, %f180;
	ld.shared.f32 	%f127, [%r6+4];
	ld.shared.f32 	%f128, [%r9+4];
	fma.rn.f32 	%f129, %f127, %f128, %f126;
	ld.shared.f32 	%f130, [%r6+8];
	ld.shared.f32 	%f131, [%r9+8];
	fma.rn.f32 	%f132, %f130, %f131, %f129;
	ld.shared.f32 	%f133, [%r6+12];
	ld.shared.f32 	%f134, [%r9+12];
	fma.rn.f32 	%f135, %f133, %f134, %f132;
	ld.shared.f32 	%f136, [%r6+16];
	ld.shared.f32 	%f137, [%r9+16];
	fma.rn.f32 	%f138, %f136, %f137, %f135;
	ld.shared.f32 	%f139, [%r6+20];
	ld.shared.f32 	%f140, [%r9+20];
	fma.rn.f32 	%f141, %f139, %f140, %f138;
	ld.shared.f32 	%f142, [%r6+24];
	ld.shared.f32 	%f143, [%r9+24];
	fma.rn.f32 	%f144, %f142, %f143, %f141;
	ld.shared.f32 	%f145, [%r6+28];
	ld.shared.f32 	%f146, [%r9+28];
	fma.rn.f32 	%f147, %f145, %f146, %f144;
	ld.shared.f32 	%f148, [%r6+32];
	ld.shared.f32 	%f149, [%r9+32];
	fma.rn.f32 	%f150, %f148, %f149, %f147;
	ld.shared.f32 	%f151, [%r6+36];
	ld.shared.f32 	%f152, [%r9+36];
	fma.rn.f32 	%f153, %f151, %f152, %f150;
	ld.shared.f32 	%f154, [%r6+40];
	ld.shared.f32 	%f155, [%r9+40];
	fma.rn.f32 	%f156, %f154, %f155, %f153;
	ld.shared.f32 	%f157, [%r6+44];
	ld.shared.f32 	%f158, [%r9+44];
	fma.rn.f32 	%f159, %f157, %f158, %f156;
	ld.shared.f32 	%f160, [%r6+48];
	ld.shared.f32 	%f161, [%r9+48];
	fma.rn.f32 	%f162, %f160, %f161, %f159;
	ld.shared.f32 	%f163, [%r6+52];
	ld.shared.f32 	%f164, [%r9+52];
	fma.rn.f32 	%f165, %f163, %f164, %f162;
	ld.shared.f32 	%f166, [%r6+56];
	ld.shared.f32 	%f167, [%r9+56];
	fma.rn.f32 	%f168, %f166, %f167, %f165;
	ld.shared.f32 	%f169, [%r6+60];
	ld.shared.f32 	%f170, [%r9+60];
	fma.rn.f32 	%f180, %f169, %f170, %f168;
	bar.sync 	0;
$L__BB2_19:
	setp.ge.s32 	%p23, %r4, %r35;
	setp.ge.s32 	%p24, %r5, %r36;
	or.pred  	%p25, %p23, %p24;
	@%p25 bra 	$L__BB2_21;
	ld.param.u64 	%rd27, [_Z31standard_attention_value_kernelILi16ELi16ELi16EEvPKfS1_Pfii_param_2];
	mad.lo.s32 	%r61, %r36, %r4, %r5;
	cvta.to.global.u64 	%rd24, %rd27;
	mul.wide.s32 	%rd25, %r61, 4;
	add.s64 	%rd26, %rd24, %rd25;
	st.global.f32 	[%rd26], %f180;
$L__BB2_21:
	ret;

}


// ===== COMPILED SASS (sm_100) =====

	.target	sm_100

	.elftype	@"ET_EXEC"


//--------------------- .note.nv.tkinfo           --------------------------
	.section	.note.nv.tkinfo,"",@"SHT_NOTE"
	.sectionflags	@"SHF_NOTE_NV_TKINFO"
	.tkinfo
        /*0018*/ 	.word	0x00000002
        /*0030*/ 	.string	""
        /*0030*/ 	.string	"ptxas"
        /*0030*/ 	.string	"Cuda compilation tools, release 13.0, V13.0.88"
        /*0030*/ 	.string	"Build cuda_13.0.r13.0/compiler.36424714_0"
        /*0030*/ 	.string	"-arch sm_100 -m 64 "



//--------------------- .note.nv.cuinfo           --------------------------
	.section	.note.nv.cuinfo,"",@"SHT_NOTE"
	.sectionflags	@"SHF_NOTE_NV_CUINFO"
        /*0018*/ 	.short	0x0002
        /*001a*/ 	.short	0x0064
        /*001c*/ 	.short	0x0082
	.zero		2


//--------------------- .nv.info                  --------------------------
	.section	.nv.info,"",@"SHT_CUDA_INFO"
	.align	4


	//----- nvinfo : EIATTR_REGCOUNT
	.align		4
        /*0000*/ 	.byte	0x04, 0x2f
        /*0002*/ 	.short	(.L_1 - .L_0)
	.align		4
.L_0:
        /*0004*/ 	.word	index@(_Z23standard_softmax_kernelPfi)
        /*0008*/ 	.word	0x0000001d


	//----- nvinfo : EIATTR_FRAME_SIZE
	.align		4
.L_1:
        /*000c*/ 	.byte	0x04, 0x11
        /*000e*/ 	.short	(.L_3 - .L_2)
	.align		4
.L_2:
        /*0010*/ 	.word	index@($__internal_0_$__cuda_sm20_rcp_rn_f32_slowpath)
        /*0014*/ 	.word	0x00000000


	//----- nvinfo : EIATTR_FRAME_SIZE
	.align		4
.L_3:
        /*0018*/ 	.byte	0x04, 0x11
        /*001a*/ 	.short	(.L_5 - .L_4)
	.align		4
.L_4:
        /*001c*/ 	.word	index@(_Z23standard_softmax_kernelPfi)
        /*0020*/ 	.word	0x00000000


	//----- nvinfo : EIATTR_REGCOUNT
	.align		4
.L_5:
        /*0024*/ 	.byte	0x04, 0x2f
        /*0026*/ 	.short	(.L_7 - .L_6)
	.align		4
.L_6:
        /*0028*/ 	.word	index@(_Z31standard_attention_score_kernelILi16ELi16ELi16EEvPKfS1_Pfiif)
        /*002c*/ 	.word	0x00000020


	//----- nvinfo : EIATTR_FRAME_SIZE
	.align		4
.L_7:
        /*0030*/ 	.byte	0x04, 0x11
        /*0032*/ 	.short	(.L_9 - .L_8)
	.align		4
.L_8:
        /*0034*/ 	.word	index@(_Z31standard_attention_score_kernelILi16ELi16ELi16EEvPKfS1_Pfiif)
        /*0038*/ 	.word	0x00000000


	//----- nvinfo : EIATTR_REGCOUNT
	.align		4
.L_9:
        /*003c*/ 	.byte	0x04, 0x2f
        /*003e*/ 	.short	(.L_11 - .L_10)
	.align		4
.L_10:
        /*0040*/ 	.word	index@(_Z31standard_attention_value_kernelILi16ELi16ELi16EEvPKfS1_Pfii)
        /*0044*/ 	.word	0x00000027


	//----- nvinfo : EIATTR_FRAME_SIZE
	.align		4
.L_11:
        /*0048*/ 	.byte	0x04, 0x11
        /*004a*/ 	.short	(.L_13 - .L_12)
	.align		4
.L_12:
        /*004c*/ 	.word	index@(_Z31standard_attention_value_kernelILi16ELi16ELi16EEvPKfS1_Pfii)
        /*0050*/ 	.word	0x00000000


	//----- nvinfo : EIATTR_MIN_STACK_SIZE
	.align		4
.L_13:
        /*0054*/ 	.byte	0x04, 0x12
        /*0056*/ 	.short	(.L_15 - .L_14)
	.align		4
.L_14:
        /*0058*/ 	.word	index@(_Z31standard_attention_value_kernelILi16ELi16ELi16EEvPKfS1_Pfii)
        /*005c*/ 	.word	0x00000000


	//----- nvinfo : EIATTR_MIN_STACK_SIZE
	.align		4
.L_15:
        /*0060*/ 	.byte	0x04, 0x12
        /*0062*/ 	.short	(.L_17 - .L_16)
	.align		4
.L_16:
        /*0064*/ 	.word	index@(_Z31standard_attention_score_kernelILi16ELi16ELi16EEvPKfS1_Pfiif)
        /*0068*/ 	.word	0x00000000


	//----- nvinfo : EIATTR_MIN_STACK_SIZE
	.align		4
.L_17:
        /*006c*/ 	.byte	0x04, 0x12
        /*006e*/ 	.short	(.L_19 - .L_18)
	.align		4
.L_18:
        /*0070*/ 	.word	index@(_Z23standard_softmax_kernelPfi)
        /*0074*/ 	.word	0x00000000
.L_19:


//--------------------- .nv.compat                --------------------------
	.section	.nv.compat,"",@"SHT_CUDA_COMPAT_INFO"
	.align	4
        /*0000*/ 	.byte	0x02, 0x09, 0x00, 0x00, 0x02, 0x02, 0x01, 0x00, 0x02, 0x05, 0x05, 0x00, 0x03, 0x07, 0x01, 0x01
        /*0010*/ 	.byte	0x02, 0x03, 0x00, 0x00, 0x02, 0x06, 0x01, 0x00, 0x04, 0x0b, 0x08, 0x00, 0x09, 0x00, 0x00, 0x00
        /*0020*/ 	.byte	0x00, 0x00, 0x00, 0x00


//--------------------- .nv.info._Z31standard_attention_value_kernelILi16ELi16ELi16EEvPKfS1_Pfii --------------------------
	.section	.nv.info._Z31standard_attention_value_kernelILi16ELi16ELi16EEvPKfS1_Pfii,"",@"SHT_CUDA_INFO"
	.sectionflags	@""
	.align	4


	//----- nvinfo : EIATTR_CUDA_API_VERSION
	.align		4
        /*0000*/ 	.byte	0x04, 0x37
        /*0002*/ 	.short	(.L_21 - .L_20)
.L_20:
        /*0004*/ 	.word	0x00000082


	//----- nvinfo : EIATTR_KPARAM_INFO
	.align		4
.L_21:
        /*0008*/ 	.byte	0x04, 0x17
        /*000a*/ 	.short	(.L_23 - .L_22)
.L_22:
        /*000c*/ 	.word	0x00000000
        /*0010*/ 	.short	0x0004
        /*0012*/ 	.short	0x001c
        /*0014*/ 	.byte	0x00, 0xf0, 0x11, 0x00


	//----- nvinfo : EIATTR_KPARAM_INFO
	.align		4
.L_23:
        /*0018*/ 	.byte	0x04, 0x17
        /*001a*/ 	.short	(.L_25 - .L_24)
.L_24:
        /*001c*/ 	.word	0x00000000
        /*0020*/ 	.short	0x0003
        /*0022*/ 	.short	0x0018
        /*0024*/ 	.byte	0x00, 0xf0, 0x11, 0x00


	//----- nvinfo : EIATTR_KPARAM_INFO
	.align		4
.L_25:
        /*0028*/ 	.byte	0x04, 0x17
        /*002a*/ 	.short	(.L_27 - .L_26)
.L_26:
        /*002c*/ 	.word	0x00000000
        /*0030*/ 	.short	0x0002
        /*0032*/ 	.short	0x0010
        /*0034*/ 	.byte	0x00, 0xf5, 0x21, 0x00


	//----- nvinfo : EIATTR_KPARAM_INFO
	.align		4
.L_27:
        /*0038*/ 	.byte	0x04, 0x17
        /*003a*/ 	.short	(.L_29 - .L_28)
.L_28:
        /*003c*/ 	.word	0x00000000
        /*0040*/ 	.short	0x0001
        /*0042*/ 	.short	0x0008
        /*0044*/ 	.byte	0x00, 0xf5, 0x21, 0x00


	//----- nvinfo : EIATTR_KPARAM_INFO
	.align		4
.L_29:
        /*0048*/ 	.byte	0x04, 0x17
        /*004a*/ 	.short	(.L_31 - .L_30)
.L_30:
        /*004c*/ 	.word	0x00000000
        /*0050*/ 	.short	0x0000
        /*0052*/ 	.short	0x0000
        /*0054*/ 	.byte	0x00, 0xf5, 0x21, 0x00


	//----- nvinfo : EIATTR_SPARSE_MMA_MASK
	.align		4
.L_31:
        /*0058*/ 	.byte	0x03, 0x50
        /*005a*/ 	.short	0x0000


	//----- nvinfo : EIATTR_MAXREG_COUNT
	.align		4
        /*005c*/ 	.byte	0x03, 0x1b
        /*005e*/ 	.short	0x00ff


	//----- nvinfo : EIATTR_NUM_BARRIERS
	.align		4
        /*0060*/ 	.byte	0x02, 0x4c
        /*0062*/ 	.byte	0x01
	.zero		1


	//----- nvinfo : EIATTR_MERCURY_ISA_VERSION
	.align		4
        /*0064*/ 	.byte	0x03, 0x5f
        /*0066*/ 	.short	0x0101


	//----- nvinfo : EIATTR_VRC_CTA_INIT_COUNT
	.align		4
        /*0068*/ 	.byte	0x02, 0x4a
	.zero		1
	.zero		1


	//----- nvinfo : EIATTR_EXIT_INSTR_OFFSETS
	.align		4
        /*006c*/ 	.byte	0x04, 0x1c
        /*006e*/ 	.short	(.L_33 - .L_32)


	//   ....[0]....
.L_32:
        /*0070*/ 	.word	0x00000bf0


	//   ....[1]....
        /*0074*/ 	.word	0x00000c40


	//----- nvinfo : EIATTR_CBANK_PARAM_SIZE
	.align		4
.L_33:
        /*0078*/ 	.byte	0x03, 0x19
        /*007a*/ 	.short	0x0020


	//----- nvinfo : EIATTR_PARAM_CBANK
	.align		4
        /*007c*/ 	.byte	0x04, 0x0a
        /*007e*/ 	.short	(.L_35 - .L_34)
	.align		4
.L_34:
        /*0080*/ 	.word	index@(.nv.constant0._Z31standard_attention_value_kernelILi16ELi16ELi16EEvPKfS1_Pfii)
        /*0084*/ 	.short	0x0380
        /*0086*/ 	.short	0x0020


	//----- nvinfo : EIATTR_SW_WAR
	.align		4
.L_35:
        /*0088*/ 	.byte	0x04, 0x36
        /*008a*/ 	.short	(.L_37 - .L_36)
.L_36:
        /*008c*/ 	.word	0x00000008
.L_37:


//--------------------- .nv.info._Z31standard_attention_score_kernelILi16ELi16ELi16EEvPKfS1_Pfiif --------------------------
	.section	.nv.info._Z31standard_attention_score_kernelILi16ELi16ELi16EEvPKfS1_Pfiif,"",@"SHT_CUDA_INFO"
	.sectionflags	@""
	.align	4


	//----- nvinfo : EIATTR_CUDA_API_VERSION
	.align		4
        /*0000*/ 	.byte	0x04, 0x37
        /*0002*/ 	.short	(.L_39 - .L_38)
.L_38:
        /*0004*/ 	.word	0x00000082


	//----- nvinfo : EIATTR_KPARAM_INFO
	.align		4
.L_39:
        /*0008*/ 	.byte	0x04, 0x17
        /*000a*/ 	.short	(.L_41 - .L_40)
.L_40:
        /*000c*/ 	.word	0x00000000
        /*0010*/ 	.short	0x0005
        /*0012*/ 	.short	0x0020
        /*0014*/ 	.byte	0x00, 0xf0, 0x11, 0x00


	//----- nvinfo : EIATTR_KPARAM_INFO
	.align		4
.L_41:
        /*0018*/ 	.byte	0x04, 0x17
        /*001a*/ 	.short	(.L_43 - .L_42)
.L_42:
        /*001c*/ 	.word	0x00000000
        /*0020*/ 	.short	0x0004
        /*0022*/ 	.short	0x001c
        /*0024*/ 	.byte	0x00, 0xf0, 0x11, 0x00


	//----- nvinfo : EIATTR_KPARAM_INFO
	.align		4
.L_43:
        /*0028*/ 	.byte	0x04, 0x17
        /*002a*/ 	.short	(.L_45 - .L_44)
.L_44:
        /*002c*/ 	.word	0x00000000
        /*0030*/ 	.short	0x0003
        /*0032*/ 	.short	0x0018
        /*0034*/ 	.byte	0x00, 0xf0, 0x11, 0x00


	//----- nvinfo : EIATTR_KPARAM_INFO
	.align		4
.L_45:
        /*0038*/ 	.byte	0x04, 0x17
        /*003a*/ 	.short	(.L_47 - .L_46)
.L_46:
        /*003c*/ 	.word	0x00000000
        /*0040*/ 	.short	0x0002
        /*0042*/ 	.short	0x0010
        /*0044*/ 	.byte	0x00, 0xf5, 0x21, 0x00


	//----- nvinfo : EIATTR_KPARAM_INFO
	.align		4
.L_47:
        /*0048*/ 	.byte	0x04, 0x17
        /*004a*/ 	.short	(.L_49 - .L_48)
.L_48:
        /*004c*/ 	.word	0x00000000
        /*0050*/ 	.short	0x0001
        /*0052*/ 	.short	0x0008
        /*0054*/ 	.byte	0x00, 0xf5, 0x21, 0x00


	//----- nvinfo : EIATTR_KPARAM_INFO
	.align		4
.L_49:
        /*0058*/ 	.byte	0x04, 0x17
        /*005a*/ 	.short	(.L_51 - .L_50)
.L_50:
        /*005c*/ 	.word	0x00000000
        /*0060*/ 	.short	0x0000
        /*0062*/ 	.short	0x0000
        /*0064*/ 	.byte	0x00, 0xf5, 0x21, 0x00


	//----- nvinfo : EIATTR_SPARSE_MMA_MASK
	.align		4
.L_51:
        /*0068*/ 	.byte	0x03, 0x50
        /*006a*/ 	.short	0x0000


	//----- nvinfo : EIATTR_MAXREG_COUNT
	.align		4
        /*006c*/ 	.byte	0x03, 0x1b
        /*006e*/ 	.short	0x00ff


	//----- nvinfo : EIATTR_NUM_BARRIERS
	.align		4
        /*0070*/ 	.byte	0x02, 0x4c
        /*0072*/ 	.byte	0x01
	.zero		1


	//----- nvinfo : EIATTR_MERCURY_ISA_VERSION
	.align		4
        /*0074*/ 	.byte	0x03, 0x5f
        /*0076*/ 	.short	0x0101


	//----- nvinfo : EIATTR_VRC_CTA_INIT_COUNT
	.align		4
        /*0078*/ 	.byte	0x02, 0x4a
	.zero		1
	.zero		1


	//----- nvinfo : EIATTR_EXIT_INSTR_OFFSETS
	.align		4
        /*007c*/ 	.byte	0x04, 0x1c
        /*007e*/ 	.short	(.L_53 - .L_52)


	//   ....[0]....
.L_52:
        /*0080*/ 	.word	0x00000c40


	//   ....[1]....
        /*0084*/ 	.word	0x00000cb0


	//----- nvinfo : EIATTR_CBANK_PARAM_SIZE
	.align		4
.L_53:
        /*0088*/ 	.byte	0x03, 0x19
        /*008a*/ 	.short	0x0024


	//----- nvinfo : EIATTR_PARAM_CBANK
	.align		4
        /*008c*/ 	.byte	0x04, 0x0a
        /*008e*/ 	.short	(.L_55 - .L_54)
	.align		4
.L_54:
        /*0090*/ 	.word	index@(.nv.constant0._Z31standard_attention_score_kernelILi16ELi16ELi16EEvPKfS1_Pfiif)
        /*0094*/ 	.short	0x0380
        /*0096*/ 	.short	0x0024


	//----- nvinfo : EIATTR_SW_WAR
	.align		4
.L_55:
        /*0098*/ 	.byte	0x04, 0x36
        /*009a*/ 	.short	(.L_57 - .L_56)
.L_56:
        /*009c*/ 	.word	0x00000008
.L_57:


//--------------------- .nv.info._Z23standard_softmax_kernelPfi --------------------------
	.section	.nv.info._Z23standard_softmax_kernelPfi,"",@"SHT_CUDA_INFO"
	.sectionflags	@""
	.align	4


	//----- nvinfo : EIATTR_CUDA_API_VERSION
	.align		4
        /*0000*/ 	.byte	0x04, 0x37
        /*0002*/ 	.short	(.L_59 - .L_58)
.L_58:
        /*0004*/ 	.word	0x00000082


	//----- nvinfo : EIATTR_KPARAM_INFO
	.align		4
.L_59:
        /*0008*/ 	.byte	0x04, 0x17
        /*000a*/ 	.short	(.L_61 - .L_60)
.L_60:
        /*000c*/ 	.word	0x00000000
        /*0010*/ 	.short	0x0001
        /*0012*/ 	.short	0x0008
        /*0014*/ 	.byte	0x00, 0xf0, 0x11, 0x00


	//----- nvinfo : EIATTR_KPARAM_INFO
	.align		4
.L_61:
        /*0018*/ 	.byte	0x04, 0x17
        /*001a*/ 	.short	(.L_63 - .L_62)
.L_62:
        /*001c*/ 	.word	0x00000000
        /*0020*/ 	.short	0x0000
        /*0022*/ 	.short	0x0000
        /*0024*/ 	.byte	0x00, 0xf5, 0x21, 0x00


	//----- nvinfo : EIATTR_SPARSE_MMA_MASK
	.align		4
.L_63:
        /*0028*/ 	.byte	0x03, 0x50
        /*002a*/ 	.short	0x0000


	//----- nvinfo : EIATTR_MAXREG_COUNT
	.align		4
        /*002c*/ 	.byte	0x03, 0x1b
        /*002e*/ 	.short	0x00ff


	//----- nvinfo : EIATTR_MERCURY_ISA_VERSION
	.align		4
        /*0030*/ 	.byte	0x03, 0x5f
        /*0032*/ 	.short	0x0101


	//----- nvinfo : EIATTR_COOP_GROUP_MASK_REGIDS
	.align		4
        /*0034*/ 	.byte	0x04, 0x29
        /*0036*/ 	.short	(.L_65 - .L_64)


	//   ....[0]....
.L_64:
        /*0038*/ 	.word	0xffffffff


	//   ....[1]....
        /*003c*/ 	.word	0xffffffff


	//   ....[2]....
        /*0040*/ 	.word	0xffffffff


	//   ....[3]....
        /*0044*/ 	.word	0xffffffff


	//   ....[4]....
        /*0048*/ 	.word	0xffffffff


	//   ....[5]....
        /*004c*/ 	.word	0xffffffff


	//   ....[6]....
        /*0050*/ 	.word	0xffffffff


	//   ....[7]....
        /*0054*/ 	.word	0xffffffff


	//   ....[8]....
        /*0058*/ 	.word	0xffffffff


	//   ....[9]....
        /*005c*/ 	.word	0xffffffff


	//   ....[10]....
        /*0060*/ 	.word	0xffffffff


	//   ....[11]....
        /*0064*/ 	.word	0xffffffff


	//----- nvinfo : EIATTR_COOP_GROUP_INSTR_OFFSETS
	.align		4
.L_65:
        /*0068*/ 	.byte	0x04, 0x28
        /*006a*/ 	.short	(.L_67 - .L_66)


	//   ....[0]....
.L_66:
        /*006c*/ 	.word	0x00000780


	//   ....[1]....
        /*0070*/ 	.word	0x000007d0


	//   ....[2]....
        /*0074*/ 	.word	0x000007f0


	//   ....[3]....
        /*0078*/ 	.word	0x00000810


	//   ....[4]....
        /*007c*/ 	.word	0x00000830


	//   ....[5]....
        /*0080*/ 	.word	0x00000860


	//   ....[6]....
        /*0084*/ 	.word	0x00000ea0


	//   ....[7]....
        /*0088*/ 	.word	0x00000ed0


	//   ....[8]....
        /*008c*/ 	.word	0x00000ef0


	//   ....[9]....
        /*0090*/ 	.word	0x00000f10


	//   ....[10]....
        /*0094*/ 	.word	0x00000f30


	//   ....[11]....
        /*0098*/ 	.word	0x00000f50


	//----- nvinfo : EIATTR_VRC_CTA_INIT_COUNT
	.align		4
.L_67:
        /*009c*/ 	.byte	0x02, 0x4a
	.zero		1
	.zero		1


	//----- nvinfo : EIATTR_EXIT_INSTR_OFFSETS
	.align		4
        /*00a0*/ 	.byte	0x04, 0x1c
        /*00a2*/ 	.short	(.L_69 - .L_68)


	//   ....[0]....
.L_68:
        /*00a4*/ 	.word	0x00000090


	//   ....[1]....
        /*00a8*/ 	.word	0x00001010


	//   ....[2]....
        /*00ac*/ 	.word	0x000011a0


	//   ....[3]....
        /*00b0*/ 	.word	0x00001320


	//----- nvinfo : EIATTR_CRS_STACK_SIZE
	.align		4
.L_69:
        /*00b4*/ 	.byte	0x04, 0x1e
        /*00b6*/ 	.short	(.L_71 - .L_70)
.L_70:
        /*00b8*/ 	.word	0x00000000


	//----- nvinfo : EIATTR_CBANK_PARAM_SIZE
	.align		4
.L_71:
        /*00bc*/ 	.byte	0x03, 0x19
        /*00be*/ 	.short	0x000c


	//----- nvinfo : EIATTR_PARAM_CBANK
	.align		4
        /*00c0*/ 	.byte	0x04, 0x0a
        /*00c2*/ 	.short	(.L_73 - .L_72)
	.align		4
.L_72:
        /*00c4*/ 	.word	index@(.nv.constant0._Z23standard_softmax_kernelPfi)
        /*00c8*/ 	.short	0x0380
        /*00ca*/ 	.short	0x000c


	//----- nvinfo : EIATTR_SW_WAR
	.align		4
.L_73:
        /*00cc*/ 	.byte	0x04, 0x36
        /*00ce*/ 	.short	(.L_75 - .L_74)
.L_74:
        /*00d0*/ 	.word	0x00000008
.L_75:


//--------------------- .nv.callgraph             --------------------------
	.section	.nv.callgraph,"",@"SHT_CUDA_CALLGRAPH"
	.align	4
	.sectionentsize	8
	.align		4
        /*0000*/ 	.word	0x00000000
	.align		4
        /*0004*/ 	.word	0xffffffff
	.align		4
        /*0008*/ 	.word	0x00000000
	.align		4
        /*000c*/ 	.word	0xfffffffe
	.align		4
        /*0010*/ 	.word	0x00000000
	.align		4
        /*0014*/ 	.word	0xfffffffd
	.align		4
        /*0018*/ 	.word	0x00000000
	.align		4
        /*001c*/ 	.word	0xfffffffc


//--------------------- .text._Z31standard_attention_value_kernelILi16ELi16ELi16EEvPKfS1_Pfii --------------------------
	.section	.text._Z31standard_attention_value_kernelILi16ELi16ELi16EEvPKfS1_Pfii,"ax",@progbits
	.align	128
        .global         _Z31standard_attention_value_kernelILi16ELi16ELi16EEvPKfS1_Pfii
        .type           _Z31standard_attention_value_kernelILi16ELi16ELi16EEvPKfS1_Pfii,@function
        .size           _Z31standard_attention_value_kernelILi16ELi16ELi16EEvPKfS1_Pfii,(.L_x_35 - _Z31standard_attention_value_kernelILi16ELi16ELi16EEvPKfS1_Pfii)
        .other          _Z31standard_attention_value_kernelILi16ELi16ELi16EEvPKfS1_Pfii,@"STO_CUDA_ENTRY STV_DEFAULT"
_Z31standard_attention_value_kernelILi16ELi16ELi16EEvPKfS1_Pfii:
.text._Z31standard_attention_value_kernelILi16ELi16ELi16EEvPKfS1_Pfii:
[----:B------:R-:W-:Y:S01]  /*0000*/  LDC R1, c[0x0][0x37c] ;  /* 0x0000df00ff017b82 */ /* 0x000fe20000000800 */
[----:B------:R-:W0:Y:S01]  /*0010*/  S2R R3, SR_CTAID.Y ;  /* 0x0000000000037919 */ /* 0x000e220000002600 */
[----:B------:R-:W1:Y:S01]  /*0020*/  LDCU UR7, c[0x0][0x398] ;  /* 0x00007300ff0777ac */ /* 0x000e620008000800 */
[----:B------:R-:W-:Y:S01]  /*0030*/  HFMA2 R33, -RZ, RZ, 0, 0 ;  /* 0x00000000ff217431 */ /* 0x000fe200000001ff */
[----:B------:R-:W0:Y:S01]  /*0040*/  S2R R20, SR_TID.Y ;  /* 0x0000000000147919 */ /* 0x000e220000002200 */
[----:B------:R-:W2:Y:S01]  /*0050*/  LDCU.64 UR10, c[0x0][0x358] ;  /* 0x00006b00ff0a77ac */ /* 0x000ea20008000a00 */
[----:B------:R-:W3:Y:S01]  /*0060*/  S2R R5, SR_CTAID.X ;  /* 0x0000000000057919 */ /* 0x000ee20000002500 */
[----:B------:R-:W3:Y:S01]  /*0070*/  S2R R24, SR_TID.X ;  /* 0x0000000000187919 */ /* 0x000ee20000002100 */
[----:B-1----:R-:W-:Y:S01]  /*0080*/  UISETP.GE.AND UP0, UPT, UR7, 0x1, UPT ;  /* 0x000000010700788c */ /* 0x002fe2000bf06270 */
[----:B0-----:R-:W-:Y:S02]  /*0090*/  LEA R3, R3, R20, 0x4 ;  /* 0x0000001403037211 */ /* 0x001fe400078e20ff */
[----:B---3--:R-:W-:-:S06]  /*00a0*/  LEA R0, R5, R24, 0x4 ;  /* 0x0000001805007211 */ /* 0x008fcc00078e20ff */
[----:B--2---:R-:W-:Y:S05]  /*00b0*/  BRA.U !UP0, `(.L_x_0) ;  /* 0x0000000908c07547 */ /* 0x004fea000b800000 */
[----:B------:R-:W0:Y:S01]  /*00c0*/  S2UR UR6, SR_CgaCtaId ;  /* 0x00000000000679c3 */ /* 0x000e220000008800 */
[----:B------:R-:W-:Y:S01]  /*00d0*/  UMOV UR4, 0x400 ;  /* 0x0000040000047882 */ /* 0x000fe20000000000 */
[----:B------:R-:W-:Y:S02]  /*00e0*/  UISETP.GE.U32.AND UP0, UPT, UR7, 0x11, UPT ;  /* 0x000000110700788c */ /* 0x000fe4000bf06070 */
[----:B------:R-:W-:Y:S01]  /*00f0*/  IMAD R30, R3, UR7, RZ ;  /* 0x00000007031e7c24 */ /* 0x000fe2000f8e02ff */
[----:B------:R-:W-:Y:S01]  /*0100*/  UIADD3 UR5, UPT, UPT, UR4, 0x400, URZ ;  /* 0x0000040004057890 */ /* 0x000fe2000fffe0ff */
[----:B------:R-:W-:Y:S01]  /*0110*/  MOV R33, RZ ;  /* 0x000000ff00217202 */ /* 0x000fe20000000f00 */
[----:B------:R-:W-:Y:S02]  /*0120*/  UIADD3 UR8, UPT, UPT, UR7, -0x1, URZ ;  /* 0xffffffff07087890 */ /* 0x000fe4000fffe0ff */
[----:B0-----:R-:W-:Y:S02]  /*0130*/  ULEA UR4, UR6, UR4, 0x18 ;  /* 0x0000000406047291 */ /* 0x001fe4000f8ec0ff */
[----:B------:R-:W-:-:S04]  /*0140*/  ULEA UR5, UR6, UR5, 0x18 ;  /* 0x0000000506057291 */ /* 0x000fc8000f8ec0ff */
[----:B------:R-:W-:Y:S01]  /*0150*/  LEA R28, R20, UR4, 0x6 ;  /* 0x00000004141c7c11 */ /* 0x000fe2000f8e30ff */
[----:B------:R-:W-:Y:S01]  /*0160*/  UMOV UR4, URZ ;  /* 0x000000ff00047c82 */ /* 0x000fe20008000000 */
[C---:B------:R-:W-:Y:S02]  /*0170*/  LEA R2, R24.reuse, UR5, 0x6 ;  /* 0x0000000518027c11 */ /* 0x040fe4000f8e30ff */
[----:B------:R-:W-:Y:S02]  /*0180*/  LEA R31, R24, R28, 0x2 ;  /* 0x0000001c181f7211 */ /* 0x000fe400078e10ff */
[----:B------:R-:W-:Y:S01]  /*0190*/  LEA R29, R20, R2, 0x2 ;  /* 0x00000002141d7211 */ /* 0x000fe200078e10ff */
[----:B------:R-:W-:Y:S06]  /*01a0*/  BRA.U !UP0, `(.L_x_1) ;  /* 0x0000000508c07547 */ /* 0x000fec000b800000 */
[----:B------:R-:W0:Y:S01]  /*01b0*/  LDCU.64 UR12, c[0x0][0x380] ;  /* 0x00007000ff0c77ac */ /* 0x000e220008000a00 */
[-C--:B------:R-:W-:Y:S02]  /*01c0*/  IADD3 R23, P0, PT, R30, R24.reuse, RZ ;  /* 0x000000181e177210 */ /* 0x080fe40007f1e0ff */
[----:B------:R-:W-:Y:S01]  /*01d0*/  IADD3 R4, PT, PT, R20, 0x10, RZ ;  /* 0x0000001014047810 */ /* 0x000fe20007ffe0ff */
[----:B------:R-:W1:Y:S01]  /*01e0*/  LDCU UR5, c[0x0][0x39c] ;  /* 0x00007380ff0577ac */ /* 0x000e620008000800 */
[----:B------:R-:W-:Y:S02]  /*01f0*/  IADD3.X R6, PT, PT, RZ, RZ, RZ, P0, !PT ;  /* 0x000000ffff067210 */ /* 0x000fe400007fe4ff */
[----:B------:R-:W-:Y:S01]  /*0200*/  ISETP.GE.U32.AND P1, PT, R3, UR7, PT ;  /* 0x0000000703007c0c */ /* 0x000fe2000bf26070 */
[----:B------:R-:W-:Y:S01]  /*0210*/  ULEA.HI UR4, UR8, 0x1, URZ, 0x1c ;  /* 0x0000000108047891 */ /* 0x000fe2000f8fe0ff */
[----:B------:R-:W-:Y:S01]  /*0220*/  IADD3 R25, PT, PT, R30, R24, RZ ;  /* 0x000000181e197210 */ /* 0x000fe20007ffe0ff */
[----:B------:R-:W2:Y:S01]  /*0230*/  LDCU UR6, c[0x0][0x398] ;  /* 0x00007300ff0677ac */ /* 0x000ea20008000800 */
[----:B------:R-:W-:Y:S01]  /*0240*/  MOV R33, RZ ;  /* 0x000000ff00217202 */ /* 0x000fe20000000f00 */
[----:B------:R-:W-:Y:S01]  /*0250*/  ULOP3.LUT UR4, UR4, 0x1ffffffe, URZ, 0xc0, !UPT ;  /* 0x1ffffffe04047892 */ /* 0x000fe2000f8ec0ff */
[----:B0-----:R-:W-:-:S03]  /*0260*/  LEA R22, P0, R23, UR12, 0x2 ;  /* 0x0000000c17167c11 */ /* 0x001fc6000f8010ff */
[----:B------:R-:W-:Y:S01]  /*0270*/  UIADD3 UR4, UPT, UPT, -UR4, URZ, URZ ;  /* 0x000000ff04047290 */ /* 0x000fe2000fffe1ff */
[----:B-1----:R-:W-:Y:S01]  /*0280*/  IMAD R4, R4, UR5, R24 ;  /* 0x0000000504047c24 */ /* 0x002fe2000f8e0218 */
[----:B------:R-:W-:Y:S01]  /*0290*/  LEA.HI.X R23, R23, UR13, R6, 0x2, P0 ;  /* 0x0000000d17177c11 */ /* 0x000fe200080f1406 */
[----:B------:R-:W-:Y:S01]  /*02a0*/  IMAD R26, R20, UR5, R24 ;  /* 0x00000005141a7c24 */ /* 0x000fe2000f8e0218 */
[----:B------:R-:W-:Y:S01]  /*02b0*/  IADD3 R22, P0, PT, R22, 0x40, RZ ;  /* 0x0000004016167810 */ /* 0x000fe20007f1e0ff */
[----:B------:R-:W-:Y:S01]  /*02c0*/  UMOV UR5, 0x10 ;  /* 0x0000001000057882 */ /* 0x000fe20000000000 */
[C---:B------:R-:W-:Y:S02]  /*02d0*/  LEA R27, R5.reuse, R4, 0x4 ;  /* 0x00000004051b7211 */ /* 0x040fe400078e20ff */
[----:B------:R-:W-:Y:S02]  /*02e0*/  LEA R26, R5, R26, 0x4 ;  /* 0x0000001a051a7211 */ /* 0x000fe400078e20ff */
[----:B--2---:R-:W-:-:S07]  /*02f0*/  IADD3.X R23, PT, PT, RZ, R23, RZ, P0, !PT ;  /* 0x00000017ff177210 */ /* 0x004fce00007fe4ff */
.L_x_2:
[----:B------:R-:W0:Y:S01]  /*0300*/  LDC R21, c[0x0][0x39c] ;  /* 0x0000e700ff157b82 */ /* 0x000e220000000800 */
[----:B------:R-:W-:Y:S01]  /*0310*/  UMOV UR7, UR6 ;  /* 0x0000000600077c82 */ /* 0x000fe20008000000 */
[----:B------:R-:W-:Y:S01]  /*0320*/  HFMA2 R32, -RZ, RZ, 0, 0 ;  /* 0x00000000ff207431 */ /* 0x000fe200000001ff */
[----:B------:R-:W-:Y:S02]  /*0330*/  ISETP.GE.OR P2, PT, R24, UR7, P1 ;  /* 0x0000000718007c0c */ /* 0x000fe40008f46670 */
[----:B------:R-:W-:-:S11]  /*0340*/  MOV R36, RZ ;  /* 0x000000ff00247202 */ /* 0x000fd60000000f00 */
[----:B------:R-:W1:Y:S01]  /*0350*/  @!P2 LDC.64 R6, c[0x0][0x380] ;  /* 0x0000e000ff06ab82 */ /* 0x000e620000000a00 */
[----:B0-----:R-:W-:-:S04]  /*0360*/  ISETP.GE.AND P0, PT, R0, R21, PT ;  /* 0x000000150000720c */ /* 0x001fc80003f06270 */
[----:B------:R-:W-:Y:S01]  /*0370*/  ISETP.GE.OR P3, PT, R20, UR7, P0 ;  /* 0x0000000714007c0c */ /* 0x000fe20008766670 */
[----:B-1----:R-:W-:-:S12]  /*0380*/  @!P2 IMAD.WIDE.U32 R6, R25, 0x4, R6 ;  /* 0x000000041906a825 */ /* 0x002fd800078e0006 */
[----:B------:R-:W0:Y:S01]  /*0390*/  @!P3 LDC.64 R4, c[0x0][0x388] ;  /* 0x0000e200ff04bb82 */ /* 0x000e220000000a00 */
[----:B------:R-:W2:Y:S01]  /*03a0*/  @!P2 LDG.E.CONSTANT R32, desc[UR10][R6.64] ;  /* 0x0000000a0620a981 */ /* 0x000ea2000c1e9900 */
[----:B0-----:R-:W-:-:S05]  /*03b0*/  @!P3 IMAD.WIDE R34, R26, 0x4, R4 ;  /* 0x000000041a22b825 */ /* 0x001fca00078e0204 */
[----:B------:R-:W3:Y:S04]  /*03c0*/  @!P3 LDG.E.CONSTANT R36, desc[UR10][R34.64] ;  /* 0x0000000a2224b981 */ /* 0x000ee8000c1e9900 */
[----:B--2---:R-:W-:Y:S04]  /*03d0*/  STS [R31], R32 ;  /* 0x000000201f007388 */ /* 0x004fe80000000800 */
[----:B---3--:R-:W-:Y:S01]  /*03e0*/  STS [R29], R36 ;  /* 0x000000241d007388 */ /* 0x008fe20000000800 */
[----:B------:R-:W-:Y:S06]  /*03f0*/  BAR.SYNC.DEFER_BLOCKING 0x0 ;  /* 0x0000000000007b1d */ /* 0x000fec0000010000 */
[----:B------:R-:W-:Y:S04]  /*0400*/  LDS.128 R12, [R28] ;  /* 0x000000001c0c7984 */ /* 0x000fe80000000c00 */
[----:B------:R-:W0:Y:S04]  /*0410*/  LDS.128 R16, [R2] ;  /* 0x0000000002107984 */ /* 0x000e280000000c00 */
[----:B------:R-:W-:Y:S04]  /*0420*/  LDS.128 R8, [R28+0x10] ;  /* 0x000010001c087984 */ /* 0x000fe80000000c00 */
[----:B------:R-:W1:Y:S01]  /*0430*/  LDS.128 R4, [R2+0x10] ;  /* 0x0000100002047984 */ /* 0x000e620000000c00 */
[----:B0-----:R-:W-:-:S04]  /*0440*/  FFMA R12, R12, R16, R33 ;  /* 0x000000100c0c7223 */ /* 0x001fc80000000021 */
[----:B------:R-:W-:-:S04]  /*0450*/  FFMA R13, R13, R17, R12 ;  /* 0x000000110d0d7223 */ /* 0x000fc8000000000c */
[----:B------:R-:W-:-:S04]  /*0460*/  FFMA R14, R14, R18, R13 ;  /* 0x000000120e0e7223 */ /* 0x000fc8000000000d */
[----:B------:R-:W-:Y:S02]  /*0470*/  FFMA R15, R15, R19, R14 ;  /* 0x000000130f0f7223 */ /* 0x000fe4000000000e */
[----:B------:R-:W-:Y:S02]  /*0480*/  LDS.128 R16, [R28+0x20] ;  /* 0x000020001c107984 */ /* 0x000fe40000000c00 */
[----:B-1----:R-:W-:Y:S02]  /*0490*/  FFMA R4, R8, R4, R15 ;  /* 0x0000000408047223 */ /* 0x002fe4000000000f */
[----:B------:R-:W0:Y:S02]  /*04a0*/  LDS.128 R12, [R2+0x20] ;  /* 0x00002000020c7984 */ /* 0x000e240000000c00 */
[----:B------:R-:W-:-:S04]  /*04b0*/  FFMA R5, R9, R5, R4 ;  /* 0x0000000509057223 */ /* 0x000fc80000000004 */
[----:B------:R-:W-:-:S04]  /*04c0*/  FFMA R6, R10, R6, R5 ;  /* 0x000000060a067223 */ /* 0x000fc80000000005 */
[----:B------:R-:W-:Y:S01]  /*04d0*/  FFMA R7, R11, R7, R6 ;  /* 0x000000070b077223 */ /* 0x000fe20000000006 */
[----:B------:R-:W-:Y:S01]  /*04e0*/  HFMA2 R32, -RZ, RZ, 0, 0 ;  /* 0x00000000ff207431 */ /* 0x000fe200000001ff */
[----:B------:R-:W-:Y:S01]  /*04f0*/  MOV R36, RZ ;  /* 0x000000ff00247202 */ /* 0x000fe20000000f00 */
[----:B------:R-:W-:Y:S01]  /*0500*/  LDS.128 R8, [R28+0x30] ;  /* 0x000030001c087984 */ /* 0x000fe20000000c00 */
[----:B0-----:R-:W-:-:S03]  /*0510*/  FFMA R12, R16, R12, R7 ;  /* 0x0000000c100c7223 */ /* 0x001fc60000000007 */
[----:B------:R-:W0:Y:S01]  /*0520*/  LDS.128 R4, [R2+0x30] ;  /* 0x0000300002047984 */ /* 0x000e220000000c00 */
[----:B------:R-:W-:Y:S01]  /*0530*/  FFMA R13, R17, R13, R12 ;  /* 0x0000000d110d7223 */ /* 0x000fe2000000000c */
[----:B------:R-:W-:Y:S01]  /*0540*/  IADD3 R12, PT, PT, R24, 0x10, RZ ;  /* 0x00000010180c7810 */ /* 0x000fe20007ffe0ff */
[----:B------:R-:W-:Y:S03]  /*0550*/  BAR.SYNC.DEFER_BLOCKING 0x0 ;  /* 0x0000000000007b1d */ /* 0x000fe60000010000 */
[----:B------:R-:W-:Y:S02]  /*0560*/  ISETP.GE.OR P2, PT, R12, UR7, P1 ;  /* 0x000000070c007c0c */ /* 0x000fe40008f46670 */
[----:B------:R-:W-:-:S04]  /*0570*/  IADD3 R12, PT, PT, R20, 0x10, RZ ;  /* 0x00000010140c7810 */ /* 0x000fc80007ffe0ff */
[----:B------:R-:W-:Y:S01]  /*0580*/  ISETP.GE.OR P0, PT, R12, UR7, P0 ;  /* 0x000000070c007c0c */ /* 0x000fe20008706670 */
[----:B------:R-:W-:-:S06]  /*0590*/  FFMA R14, R18, R14, R13 ;  /* 0x0000000e120e7223 */ /* 0x000fcc000000000d */
[----:B------:R1:W2:Y:S06]  /*05a0*/  @!P2 LDG.E.CONSTANT R32, desc[UR10][R22.64] ;  /* 0x0000000a1620a981 */ /* 0x0002ac000c1e9900 */
[----:B------:R-:W3:Y:S02]  /*05b0*/  @!P0 LDC.64 R12, c[0x0][0x388] ;  /* 0x0000e200ff0c8b82 */ /* 0x000ee40000000a00 */
[----:B---3--:R-:W-:-:S05]  /*05c0*/  @!P0 IMAD.WIDE R34, R27, 0x4, R12 ;  /* 0x000000041b228825 */ /* 0x008fca00078e020c */
[----:B------:R-:W3:Y:S01]  /*05d0*/  @!P0 LDG.E.CONSTANT R36, desc[UR10][R34.64] ;  /* 0x0000000a22248981 */ /* 0x000ee2000c1e9900 */
[----:B------:R-:W-:-:S04]  /*05e0*/  FFMA R15, R19, R15, R14 ;  /* 0x0000000f130f7223 */ /* 0x000fc8000000000e */
[----:B0-----:R-:W-:-:S04]  /*05f0*/  FFMA R4, R8, R4, R15 ;  /* 0x0000000408047223 */ /* 0x001fc8000000000f */
[----:B------:R-:W-:-:S04]  /*0600*/  FFMA R5, R9, R5, R4 ;  /* 0x0000000509057223 */ /* 0x000fc80000000004 */
[----:B------:R-:W-:-:S04]  /*0610*/  FFMA R6, R10, R6, R5 ;  /* 0x000000060a067223 */ /* 0x000fc80000000005 */
[----:B------:R-:W-:Y:S01]  /*0620*/  FFMA R7, R11, R7, R6 ;  /* 0x000000070b077223 */ /* 0x000fe20000000006 */
[----:B------:R-:W-:-:S04]  /*0630*/  UIADD3 UR4, UPT, UPT, UR4, 0x2, URZ ;  /* 0x0000000204047890 */ /* 0x000fc8000fffe0ff */
[----:B------:R-:W-:Y:S01]  /*0640*/  UISETP.NE.AND UP0, UPT, UR4, URZ, UPT ;  /* 0x000000ff0400728c */ /* 0x000fe2000bf05270 */
[----:B-1----:R-:W-:Y:S02]  /*0650*/  IADD3 R22, P0, PT, R22, 0x80, RZ ;  /* 0x0000008016167810 */ /* 0x002fe40007f1e0ff */
[C---:B------:R-:W-:Y:S02]  /*0660*/  LEA R26, R21.reuse, R26, 0x5 ;  /* 0x0000001a151a7211 */ /* 0x040fe400078e28ff */
[----:B------:R-:W-:Y:S02]  /*0670*/  LEA R27, R21, R27, 0x5 ;  /* 0x0000001b151b7211 */ /* 0x000fe400078e28ff */
[----:B------:R-:W-:Y:S02]  /*0680*/  IADD3 R24, PT, PT, R24, 0x20, RZ ;  /* 0x0000002018187810 */ /* 0x000fe40007ffe0ff */
[----:B------:R-:W-:Y:S02]  /*0690*/  IADD3 R20, PT, PT, R20, 0x20, RZ ;  /* 0x0000002014147810 */ /* 0x000fe40007ffe0ff */
[----:B------:R-:W-:-:S02]  /*06a0*/  IADD3.X R23, PT, PT, RZ, R23, RZ, P0, !PT ;  /* 0x00000017ff177210 */ /* 0x000fc400007fe4ff */
[----:B------:R-:W-:Y:S01]  /*06b0*/  IADD3 R25, PT, PT, R25, 0x20, RZ ;  /* 0x0000002019197810 */ /* 0x000fe20007ffe0ff */
[----:B------:R-:W-:Y:S01]  /*06c0*/  UIADD3 UR5, UPT, UPT, UR5, 0x20, URZ ;  /* 0x0000002005057890 */ /* 0x000fe2000fffe0ff */
[----:B--2---:R-:W-:Y:S04]  /*06d0*/  STS [R31], R32 ;  /* 0x000000201f007388 */ /* 0x004fe80000000800 */
[----:B---3--:R-:W-:Y:S01]  /*06e0*/  STS [R29], R36 ;  /* 0x000000241d007388 */ /* 0x008fe20000000800 */
[----:B------:R-:W-:Y:S06]  /*06f0*/  BAR.SYNC.DEFER_BLOCKING 0x0 ;  /* 0x0000000000007b1d */ /* 0x000fec0000010000 */
[----:B------:R-:W-:Y:S04]  /*0700*/  LDS.128 R16, [R28] ;  /* 0x000000001c107984 */ /* 0x000fe80000000c00 */
[----:B------:R-:W0:Y:S04]  /*0710*/  LDS.128 R12, [R2] ;  /* 0x00000000020c7984 */ /* 0x000e280000000c00 */
[----:B------:R-:W-:Y:S01]  /*0720*/  LDS.128 R8, [R2+0x10] ;  /* 0x0000100002087984 */ /* 0x000fe20000000c00 */
[----:B0-----:R-:W-:-:S03]  /*0730*/  FFMA R12, R16, R12, R7 ;  /* 0x0000000c100c7223 */ /* 0x001fc60000000007 */
[----:B------:R-:W0:Y:S01]  /*0740*/  LDS.128 R4, [R28+0x10] ;  /* 0x000010001c047984 */ /* 0x000e220000000c00 */
[----:B------:R-:W-:-:S04]  /*0750*/  FFMA R13, R17, R13, R12 ;  /* 0x0000000d110d7223 */ /* 0x000fc8000000000c */
[----:B------:R-:W-:-:S04]  /*0760*/  FFMA R14, R18, R14, R13 ;  /* 0x0000000e120e7223 */ /* 0x000fc8000000000d */
[----:B------:R-:W-:Y:S02]  /*0770*/  FFMA R15, R19, R15, R14 ;  /* 0x0000000f130f7223 */ /* 0x000fe4000000000e */
[----:B------:R-:W-:Y:S02]  /*0780*/  LDS.128 R16, [R28+0x20] ;  /* 0x000020001c107984 */ /* 0x000fe40000000c00 */
[----:B0-----:R-:W-:Y:S02]  /*0790*/  FFMA R4, R4, R8, R15 ;  /* 0x0000000804047223 */ /* 0x001fe4000000000f */
[----:B------:R-:W0:Y:S02]  /*07a0*/  LDS.128 R12, [R2+0x20] ;  /* 0x00002000020c7984 */ /* 0x000e240000000c00 */
        /* <DEDUP_REMOVED lines=8> */
[----:B------:R-:W-:-:S04]  /*0830*/  FFMA R15, R19, R15, R14 ;  /* 0x0000000f130f7223 */ /* 0x000fc8000000000e */
[----:B0-----:R-:W-:-:S04]  /*0840*/  FFMA R4, R4, R8, R15 ;  /* 0x0000000804047223 */ /* 0x001fc8000000000f */
[----:B------:R-:W-:-:S04]  /*0850*/  FFMA R5, R5, R9, R4 ;  /* 0x0000000905057223 */ /* 0x000fc80000000004 */
[----:B------:R-:W-:-:S04]  /*0860*/  FFMA R6, R6, R10, R5 ;  /* 0x0000000a06067223 */ /* 0x000fc80000000005 */
[----:B------:R-:W-:Y:S01]  /*0870*/  FFMA R33, R7, R11, R6 ;  /* 0x0000000b07217223 */ /* 0x000fe20000000006 */
[----:B------:R-:W-:Y:S06]  /*0880*/  BAR.SYNC.DEFER_BLOCKING 0x0 ;  /* 0x0000000000007b1d */ /* 0x000fec0000010000 */
[----:B------:R-:W-:Y:S05]  /*0890*/  BRA.U UP0, `(.L_x_2) ;  /* 0xfffffff900987547 */ /* 0x000fea000b83ffff */
[----:B------:R-:W-:-:S12]  /*08a0*/  UIADD3 UR4, UPT, UPT, UR5, -0x10, URZ ;  /* 0xfffffff005047890 */ /* 0x000fd8000fffe0ff */
.L_x_1:
[----:B------:R-:W-:-:S09]  /*08b0*/  ULOP3.LUT UP0, URZ, UR8, 0x10, URZ, 0xc0, !UPT ;  /* 0x0000001008ff7892 */ /* 0x000fd2000f80c0ff */
[----:B------:R-:W-:Y:S05]  /*08c0*/  BRA.U UP0, `(.L_x_0) ;  /* 0x0000000100bc7547 */ /* 0x000fea000b800000 */
[----:B------:R-:W0:Y:S01]  /*08d0*/  S2R R7, SR_TID.X ;  /* 0x0000000000077919 */ /* 0x000e220000002100 */
[----:B------:R-:W1:Y:S01]  /*08e0*/  LDCU UR5, c[0x0][0x39c] ;  /* 0x00007380ff0577ac */ /* 0x000e620008000800 */
[----:B------:R-:W-:Y:S01]  /*08f0*/  MOV R32, RZ ;  /* 0x000000ff00207202 */ /* 0x000fe20000000f00 */
[----:B------:R-:W2:Y:S01]  /*0900*/  S2R R17, SR_TID.Y ;  /* 0x0000000000117919 */ /* 0x000ea20000002200 */
[----:B0-----:R-:W-:Y:S02]  /*0910*/  IADD3 R7, PT, PT, R7, UR4, RZ ;  /* 0x0000000407077c10 */ /* 0x001fe4000fffe0ff */
[----:B--2---:R-:W-:Y:S02]  /*0920*/  IADD3 R17, PT, PT, R17, UR4, RZ ;  /* 0x0000000411117c10 */ /* 0x004fe4000fffe0ff */
[----:B------:R-:W-:Y:S02]  /*0930*/  ISETP.GE.AND P0, PT, R7, UR7, PT ;  /* 0x0000000707007c0c */ /* 0x000fe4000bf06270 */
[----:B------:R-:W-:-:S02]  /*0940*/  ISETP.GE.AND P1, PT, R17, UR7, PT ;  /* 0x0000000711007c0c */ /* 0x000fc4000bf26270 */
[----:B------:R-:W-:Y:S02]  /*0950*/  ISETP.GE.U32.OR P0, PT, R3, UR7, P0 ;  /* 0x0000000703007c0c */ /* 0x000fe40008706470 */
[----:B-1----:R-:W-:-:S11]  /*0960*/  ISETP.GE.OR P1, PT, R0, UR5, P1 ;  /* 0x0000000500007c0c */ /* 0x002fd60008f26670 */
[----:B------:R-:W0:Y:S01]  /*0970*/  @!P0 LDC.64 R12, c[0x0][0x380] ;  /* 0x0000e000ff0c8b82 */ /* 0x000e220000000a00 */
[----:B------:R-:W-:Y:S01]  /*0980*/  @!P0 IADD3 R7, PT, PT, R30, R7, RZ ;  /* 0x000000071e078210 */ /* 0x000fe20007ffe0ff */
[----:B------:R-:W-:Y:S02]  /*0990*/  HFMA2 R30, -RZ, RZ, 0, 0 ;  /* 0x00000000ff1e7431 */ /* 0x000fe400000001ff */
[----:B------:R-:W-:-:S04]  /*09a0*/  @!P1 IMAD R17, R17, UR5, R0 ;  /* 0x0000000511119c24 */ /* 0x000fc8000f8e0200 */
[----:B------:R-:W1:Y:S01]  /*09b0*/  @!P1 LDC.64 R4, c[0x0][0x388] ;  /* 0x0000e200ff049b82 */ /* 0x000e620000000a00 */
[----:B0-----:R-:W-:-:S05]  /*09c0*/  @!P0 IMAD.WIDE.U32 R12, R7, 0x4, R12 ;  /* 0x00000004070c8825 */ /* 0x001fca00078e000c */
[----:B------:R-:W2:Y:S01]  /*09d0*/  @!P0 LDG.E.CONSTANT R30, desc[UR10][R12.64] ;  /* 0x0000000a0c1e8981 */ /* 0x000ea2000c1e9900 */
[----:B-1----:R-:W-:-:S05]  /*09e0*/  @!P1 IMAD.WIDE R16, R17, 0x4, R4 ;  /* 0x0000000411109825 */ /* 0x002fca00078e0204 */
[----:B------:R-:W3:Y:S04]  /*09f0*/  @!P1 LDG.E.CONSTANT R32, desc[UR10][R16.64] ;  /* 0x0000000a10209981 */ /* 0x000ee8000c1e9900 */
[----:B--2---:R-:W-:Y:S04]  /*0a00*/  STS [R31], R30 ;  /* 0x0000001e1f007388 */ /* 0x004fe80000000800 */
[----:B---3--:R-:W-:Y:S01]  /*0a10*/  STS [R29], R32 ;  /* 0x000000201d007388 */ /* 0x008fe20000000800 */
[----:B------:R-:W-:Y:S06]  /*0a20*/  BAR.SYNC.DEFER_BLOCKING 0x0 ;  /* 0x0000000000007b1d */ /* 0x000fec0000010000 */
[----:B------:R-:W-:Y:S04]  /*0a30*/  LDS.128 R20, [R28] ;  /* 0x000000001c147984 */ /* 0x000fe80000000c00 */
[----:B------:R-:W0:Y:S04]  /*0a40*/  LDS.128 R24, [R2] ;  /* 0x0000000002187984 */ /* 0x000e280000000c00 */
[----:B------:R-:W-:Y:S04]  /*0a50*/  LDS.128 R4, [R28+0x10] ;  /* 0x000010001c047984 */ /* 0x000fe80000000c00 */
[----:B------:R-:W1:Y:S04]  /*0a60*/  LDS.128 R8, [R2+0x10] ;  /* 0x0000100002087984 */ /* 0x000e680000000c00 */
[----:B------:R-:W-:Y:S04]  /*0a70*/  LDS.128 R12, [R28+0x20] ;  /* 0x000020001c0c7984 */ /* 0x000fe80000000c00 */
[----:B------:R-:W2:Y:S01]  /*0a80*/  LDS.128 R16, [R2+0x20] ;  /* 0x0000200002107984 */ /* 0x000ea20000000c00 */
        /* <DEDUP_REMOVED lines=9> */
[----:B------:R-:W-:-:S04]  /*0b20*/  FFMA R7, R7, R11, R6 ;  /* 0x0000000b07077223 */ /* 0x000fc80000000006 */
[----:B--2---:R-:W-:-:S04]  /*0b30*/  FFMA R12, R12, R16, R7 ;  /* 0x000000100c0c7223 */ /* 0x004fc80000000007 */
        /* <DEDUP_REMOVED lines=8> */
.L_x_0:
[----:B------:R-:W0:Y:S02]  /*0bc0*/  LDCU UR4, c[0x0][0x39c] ;  /* 0x00007380ff0477ac */ /* 0x000e240008000800 */
[----:B0-----:R-:W-:-:S04]  /*0bd0*/  ISETP.GE.AND P0, PT, R0, UR4, PT ;  /* 0x0000000400007c0c */ /* 0x001fc8000bf06270 */
[----:B------:R-:W-:-:S13]  /*0be0*/  ISETP.GE.OR P0, PT, R3, UR7, P0 ;  /* 0x0000000703007c0c */ /* 0x000fda0008706670 */
[----:B------:R-:W-:Y:S05]  /*0bf0*/  @P0 EXIT ;  /* 0x000000000000094d */ /* 0x000fea0003800000 */
[----:B------:R-:W0:Y:S01]  /*0c00*/  LDC.64 R4, c[0x0][0x390] ;  /* 0x0000e400ff047b82 */ /* 0x000e220000000a00 */
[----:B------:R-:W-:-:S04]  /*0c10*/  IMAD R3, R3, UR4, R0 ;  /* 0x0000000403037c24 */ /* 0x000fc8000f8e0200 */
[----:B0-----:R-:W-:-:S05]  /*0c20*/  IMAD.WIDE R2, R3, 0x4, R4 ;  /* 0x0000000403027825 */ /* 0x001fca00078e0204 */
[----:B------:R-:W-:Y:S01]  /*0c30*/  STG.E desc[UR10][R2.64], R33 ;  /* 0x0000002102007986 */ /* 0x000fe2000c10190a */
[----:B------:R-:W-:Y:S05]  /*0c40*/  EXIT ;  /* 0x000000000000794d */ /* 0x000fea0003800000 */
.L_x_3:
[----:B------:R-:W-:-:S00]  /*0c50*/  BRA `(.L_x_3) ;  /* 0xfffffffc00fc7947 */ /* 0x000fc0000383ffff */
[----:B------:R-:W-:-:S00]  /*0c60*/  NOP ;  /* 0x0000000000007918 */ /* 0x000fc00000000000 */
        /* <DEDUP_REMOVED lines=9> */
.L_x_35:


//--------------------- .text._Z31standard_attention_score_kernelILi16ELi16ELi16EEvPKfS1_Pfiif --------------------------
	.section	.text._Z31standard_attention_score_kernelILi16ELi16ELi16EEvPKfS1_Pfiif,"ax",@progbits
	.align	128
        .global         _Z31standard_attention_score_kernelILi16ELi16ELi16EEvPKfS1_Pfiif
        .type           _Z31standard_attention_score_kernelILi16ELi16ELi16EEvPKfS1_Pfiif,@function
        .size           _Z31standard_attention_score_kernelILi16ELi16ELi16EEvPKfS1_Pfiif,(.L_x_36 - _Z31standard_attention_score_kernelILi16ELi16ELi16EEvPKfS1_Pfiif)
        .other          _Z31standard_attention_score_kernelILi16ELi16ELi16EEvPKfS1_Pfiif,@"STO_CUDA_ENTRY STV_DEFAULT"
_Z31standard_attention_score_kernelILi16ELi16ELi16EEvPKfS1_Pfiif:
.text._Z31standard_attention_score_kernelILi16ELi16ELi16EEvPKfS1_Pfiif:
        /* <DEDUP_REMOVED lines=17> */
[----:B------:R-:W-:Y:S01]  /*0110*/  IMAD R24, R0, UR7, RZ ;  /* 0x0000000700187c24 */ /* 0x000fe2000f8e02ff */
[----:B------:R-:W-:Y:S01]  /*0120*/  MOV R29, RZ ;  /* 0x000000ff001d7202 */ /* 0x000fe20000000f00 */
[----:B0-----:R-:W-:Y:S02]  /*0130*/  ULEA UR4, UR6, UR4, 0x18 ;  /* 0x0000000406047291 */ /* 0x001fe4000f8ec0ff */
[----:B------:R-:W-:-:S02]  /*0140*/  ULEA UR5, UR6, UR5, 0x18 ;  /* 0x0000000506057291 */ /* 0x000fc4000f8ec0ff */
[----:B------:R-:W-:Y:S02]  /*0150*/  UIADD3 UR6, UPT, UPT, UR7, -0x1, URZ ;  /* 0xffffffff07067890 */ /* 0x000fe4000fffe0ff */
[C---:B------:R-:W-:Y:S01]  /*0160*/  LEA R28, R20.reuse, UR4, 0x6 ;  /* 0x00000004141c7c11 */ /* 0x040fe2000f8e30ff */
[----:B------:R-:W-:Y:S01]  /*0170*/  UMOV UR4, URZ ;  /* 0x000000ff00047c82 */ /* 0x000fe20008000000 */
[C---:B------:R-:W-:Y:S02]  /*0180*/  LEA R3, R21.reuse, UR5, 0x6 ;  /* 0x0000000515037c11 */ /* 0x040fe4000f8e30ff */
[----:B------:R-:W-:Y:S02]  /*0190*/  LEA R27, R21, R28, 0x2 ;  /* 0x0000001c151b7211 */ /* 0x000fe400078e10ff */
[----:B------:R-:W-:Y:S01]  /*01a0*/  LEA R25, R20, R3, 0x2 ;  /* 0x0000000314197211 */ /* 0x000fe200078e10ff */
[----:B------:R-:W-:Y:S06]  /*01b0*/  BRA.U !UP0, `(.L_x_5) ;  /* 0x0000000508d07547 */ /* 0x000fec000b800000 */
[----:B------:R-:W0:Y:S01]  /*01c0*/  LDCU.128 UR12, c[0x0][0x380] ;  /* 0x00007000ff0c77ac */ /* 0x000e220008000c00 */
[-C--:B------:R-:W-:Y:S02]  /*01d0*/  IADD3 R16, P0, PT, R24, R20.reuse, RZ ;  /* 0x0000001418107210 */ /* 0x080fe40007f1e0ff */
[-C--:B------:R-:W-:Y:S01]  /*01e0*/  IADD3 R18, P2, PT, R26, R21.reuse, RZ ;  /* 0x000000151a127210 */ /* 0x080fe20007f5e0ff */
[----:B------:R-:W1:Y:S01]  /*01f0*/  LDCU UR5, c[0x0][0x398] ;  /* 0x00007300ff0577ac */ /* 0x000e620008000800 */
[C---:B------:R-:W-:Y:S02]  /*0200*/  LEA.HI.X.SX32 R7, R24.reuse, RZ, 0x1, P0 ;  /* 0x000000ff18077211 */ /* 0x040fe400000f0eff */
[----:B------:R-:W-:Y:S01]  /*0210*/  IADD3.X R5, PT, PT, RZ, RZ, RZ, P2, !PT ;  /* 0x000000ffff057210 */ /* 0x000fe200017fe4ff */
[----:B------:R-:W-:Y:S01]  /*0220*/  ULEA.HI UR4, UR6, 0x1, URZ, 0x1c ;  /* 0x0000000106047891 */ /* 0x000fe2000f8fe0ff */
[----:B------:R-:W-:Y:S01]  /*0230*/  IADD3 R23, PT, PT, R24, R20, RZ ;  /* 0x0000001418177210 */ /* 0x000fe20007ffe0ff */
[----:B------:R-:W2:Y:S01]  /*0240*/  LDCU UR10, c[0x0][0x398] ;  /* 0x00007300ff0a77ac */ /* 0x000ea20008000800 */
[----:B------:R-:W-:-:S02]  /*0250*/  IADD3 R22, PT, PT, R26, R21, RZ ;  /* 0x000000151a167210 */ /* 0x000fc40007ffe0ff */
[----:B------:R-:W-:Y:S01]  /*0260*/  MOV R29, RZ ;  /* 0x000000ff001d7202 */ /* 0x000fe20000000f00 */
[----:B------:R-:W-:Y:S01]  /*0270*/  ULOP3.LUT UR4, UR4, 0x1ffffffe, URZ, 0xc0, !UPT ;  /* 0x1ffffffe04047892 */ /* 0x000fe2000f8ec0ff */
[----:B------:R-:W3:Y:S01]  /*0280*/  LDCU UR7, c[0x0][0x39c] ;  /* 0x00007380ff0777ac */ /* 0x000ee20008000800 */
[----:B0-----:R-:W-:Y:S02]  /*0290*/  LEA R17, P1, R16, UR14, 0x2 ;  /* 0x0000000e10117c11 */ /* 0x001fe4000f8210ff */
[----:B------:R-:W-:Y:S01]  /*02a0*/  LEA R19, P3, R18, UR12, 0x2 ;  /* 0x0000000c12137c11 */ /* 0x000fe2000f8610ff */
[----:B------:R-:W-:Y:S01]  /*02b0*/  UIADD3 UR4, UPT, UPT, -UR4, URZ, URZ ;  /* 0x000000ff04047290 */ /* 0x000fe2000fffe1ff */
[----:B------:R-:W-:Y:S02]  /*02c0*/  LEA.HI.X R16, R16, UR15, R7, 0x2, P1 ;  /* 0x0000000f10107c11 */ /* 0x000fe400088f1407 */
[----:B------:R-:W-:Y:S02]  /*02d0*/  LEA.HI.X R18, R18, UR13, R5, 0x2, P3 ;  /* 0x0000000d12127c11 */ /* 0x000fe400098f1405 */
[----:B------:R-:W-:-:S02]  /*02e0*/  IADD3 R17, P0, PT, R17, 0x40, RZ ;  /* 0x0000004011117810 */ /* 0x000fc40007f1e0ff */
[----:B------:R-:W-:Y:S02]  /*02f0*/  IADD3 R19, P2, PT, R19, 0x40, RZ ;  /* 0x0000004013137810 */ /* 0x000fe40007f5e0ff */
[----:B------:R-:W-:Y:S02]  /*0300*/  IADD3.X R16, PT, PT, RZ, R16, RZ, P0, !PT ;  /* 0x00000010ff107210 */ /* 0x000fe400007fe4ff */
[----:B------:R-:W-:Y:S02]  /*0310*/  IADD3.X R18, PT, PT, RZ, R18, RZ, P2, !PT ;  /* 0x00000012ff127210 */ /* 0x000fe400017fe4ff */
[----:B-1----:R-:W-:Y:S01]  /*0320*/  ISETP.GE.AND P1, PT, R2, UR5, PT ;  /* 0x0000000502007c0c */ /* 0x002fe2000bf26270 */
[----:B--23--:R-:W-:-:S12]  /*0330*/  UMOV UR5, 0x10 ;  /* 0x0000001000057882 */ /* 0x00cfd80000000000 */
.L_x_6:
[----:B------:R-:W-:Y:S01]  /*0340*/  ISETP.GE.AND P0, PT, R0, UR10, PT ;  /* 0x0000000a00007c0c */ /* 0x000fe2000bf06270 */
[----:B------:R-:W-:Y:S01]  /*0350*/  HFMA2 R8, -RZ, RZ, 0, 0 ;  /* 0x00000000ff087431 */ /* 0x000fe200000001ff */
[----:B------:R-:W-:Y:S02]  /*0360*/  ISETP.GE.OR P2, PT, R21, UR7, P1 ;  /* 0x0000000715007c0c */ /* 0x000fe40008f46670 */
[----:B------:R-:W-:Y:S02]  /*0370*/  ISETP.GE.OR P3, PT, R20, UR7, P0 ;  /* 0x0000000714007c0c */ /* 0x000fe40008766670 */
[----:B------:R-:W-:-:S09]  /*0380*/  MOV R10, RZ ;  /* 0x000000ff000a7202 */ /* 0x000fd20000000f00 */
[----:B------:R-:W0:Y:S08]  /*0390*/  @!P2 LDC.64 R6, c[0x0][0x380] ;  /* 0x0000e000ff06ab82 */ /* 0x000e300000000a00 */
        /* <DEDUP_REMOVED lines=10> */
[----:B------:R-:W-:Y:S01]  /*0440*/  LDS.128 R4, [R28+0x10] ;  /* 0x000010001c047984 */ /* 0x000fe20000000c00 */
[----:B0-----:R-:W-:-:S04]  /*0450*/  FFMA R12, R8, R12, R29 ;  /* 0x0000000c080c7223 */ /* 0x001fc8000000001d */
[----:B------:R-:W-:-:S04]  /*0460*/  FFMA R9, R9, R13, R12 ;  /* 0x0000000d09097223 */ /* 0x000fc8000000000c */
[----:B------:R-:W-:-:S04]  /*0470*/  FFMA R14, R10, R14, R9 ;  /* 0x0000000e0a0e7223 */ /* 0x000fc80000000009 */
[----:B------:R-:W-:Y:S02]  /*0480*/  FFMA R11, R11, R15, R14 ;  /* 0x0000000f0b0b7223 */ /* 0x000fe4000000000e */
[----:B------:R-:W0:Y:S02]  /*0490*/  LDS.128 R12, [R3+0x10] ;  /* 0x00001000030c7984 */ /* 0x000e240000000c00 */
[----:B0-----:R-:W-:Y:S02]  /*04a0*/  FFMA R4, R4, R12, R11 ;  /* 0x0000000c04047223 */ /* 0x001fe4000000000b */
[----:B------:R-:W-:Y:S02]  /*04b0*/  LDS.128 R8, [R28+0x20] ;  /* 0x000020001c087984 */ /* 0x000fe40000000c00 */
        /* <DEDUP_REMOVED lines=9> */
[----:B------:R-:W0:Y:S01]  /*0550*/  LDS.128 R12, [R3+0x30] ;  /* 0x00003000030c7984 */ /* 0x000e220000000c00 */
[----:B------:R-:W-:-:S04]  /*0560*/  IADD3 R8, PT, PT, R21, 0x10, RZ ;  /* 0x0000001015087810 */ /* 0x000fc80007ffe0ff */
[----:B------:R-:W-:Y:S02]  /*0570*/  ISETP.GE.OR P2, PT, R8, UR7, P1 ;  /* 0x0000000708007c0c */ /* 0x000fe40008f46670 */
[----:B------:R-:W-:Y:S01]  /*0580*/  IADD3 R8, PT, PT, R20, 0x10, RZ ;  /* 0x0000001014087810 */ /* 0x000fe20007ffe0ff */
[----:B------:R-:W-:-:S03]  /*0590*/  HFMA2 R29, -RZ, RZ, 0, 0 ;  /* 0x00000000ff1d7431 */ /* 0x000fc600000001ff */
[----:B------:R-:W-:Y:S02]  /*05a0*/  ISETP.GE.OR P0, PT, R8, UR7, P0 ;  /* 0x0000000708007c0c */ /* 0x000fe40008706670 */
[----:B------:R-:W-:Y:S01]  /*05b0*/  MOV R8, RZ ;  /* 0x000000ff00087202 */ /* 0x000fe20000000f00 */
[----:B0-----:R-:W-:-:S04]  /*05c0*/  FFMA R4, R4, R12, R11 ;  /* 0x0000000c04047223 */ /* 0x001fc8000000000b */
[----:B------:R-:W-:Y:S01]  /*05d0*/  FFMA R13, R5, R13, R4 ;  /* 0x0000000d050d7223 */ /* 0x000fe20000000004 */
[----:B------:R-:W-:Y:S02]  /*05e0*/  @!P2 MOV R4, R19 ;  /* 0x000000130004a202 */ /* 0x000fe40000000f00 */
[----:B------:R-:W-:-:S05]  /*05f0*/  @!P2 MOV R5, R18 ;  /* 0x000000120005a202 */ /* 0x000fca0000000f00 */
[----:B------:R0:W2:Y:S01]  /*0600*/  @!P2 LDG.E.CONSTANT R29, desc[UR8][R4.64] ;  /* 0x00000008041da981 */ /* 0x0000a2000c1e9900 */
[----:B------:R-:W-:Y:S01]  /*0610*/  BAR.SYNC.DEFER_BLOCKING 0x0 ;  /* 0x0000000000007b1d */ /* 0x000fe20000010000 */
[----:B0-----:R-:W-:Y:S02]  /*0620*/  @!P0 MOV R4, R17 ;  /* 0x0000001100048202 */ /* 0x001fe40000000f00 */
[----:B------:R-:W-:-:S05]  /*0630*/  @!P0 MOV R5, R16 ;  /* 0x0000001000058202 */ /* 0x000fca0000000f00 */
[----:B------:R-:W3:Y:S01]  /*0640*/  @!P0 LDG.E.CONSTANT R8, desc[UR8][R4.64] ;  /* 0x0000000804088981 */ /* 0x000ee2000c1e9900 */
[----:B------:R-:W-:-:S04]  /*0650*/  FFMA R6, R6, R14, R13 ;  /* 0x0000000e06067223 */ /* 0x000fc8000000000d */
[----:B------:R-:W-:Y:S01]  /*0660*/  FFMA R7, R7, R15, R6 ;  /* 0x0000000f07077223 */ /* 0x000fe20000000006 */
[----:B------:R-:W-:-:S04]  /*0670*/  UIADD3 UR4, UPT, UPT, UR4, 0x2, URZ ;  /* 0x0000000204047890 */ /* 0x000fc8000fffe0ff */
[----:B------:R-:W-:Y:S01]  /*0680*/  UISETP.NE.AND UP0, UPT, UR4, URZ, UPT ;  /* 0x000000ff0400728c */ /* 0x000fe2000bf05270 */
[----:B------:R-:W-:Y:S02]  /*0690*/  IADD3 R17, P0, PT, R17, 0x80, RZ ;  /* 0x0000008011117810 */ /* 0x000fe40007f1e0ff */
[----:B------:R-:W-:Y:S02]  /*06a0*/  IADD3 R19, P2, PT, R19, 0x80, RZ ;  /* 0x0000008013137810 */ /* 0x000fe40007f5e0ff */
[----:B------:R-:W-:Y:S02]  /*06b0*/  IADD3 R20, PT, PT, R20, 0x20, RZ ;  /* 0x0000002014147810 */ /* 0x000fe40007ffe0ff */
[----:B------:R-:W-:Y:S02]  /*06c0*/  IADD3 R21, PT, PT, R21, 0x20, RZ ;  /* 0x0000002015157810 */ /* 0x000fe40007ffe0ff */
[----:B------:R-:W-:Y:S02]  /*06d0*/  IADD3.X R16, PT, PT, RZ, R16, RZ, P0, !PT ;  /* 0x00000010ff107210 */ /* 0x000fe400007fe4ff */
[----:B------:R-:W-:-:S02]  /*06e0*/  IADD3.X R18, PT, PT, RZ, R18, RZ, P2, !PT ;  /* 0x00000012ff127210 */ /* 0x000fc400017fe4ff */
[----:B------:R-:W-:Y:S02]  /*06f0*/  IADD3 R22, PT, PT, R22, 0x20, RZ ;  /* 0x0000002016167810 */ /* 0x000fe40007ffe0ff */
[----:B------:R-:W-:Y:S01]  /*0700*/  IADD3 R23, PT, PT, R23, 0x20, RZ ;  /* 0x0000002017177810 */ /* 0x000fe20007ffe0ff */
[----:B------:R-:W-:Y:S01]  /*0710*/  UIADD3 UR5, UPT, UPT, UR5, 0x20, URZ ;  /* 0x0000002005057890 */ /* 0x000fe2000fffe0ff */
[----:B--2---:R-:W-:Y:S04]  /*0720*/  STS [R27], R29 ;  /* 0x0000001d1b007388 */ /* 0x004fe80000000800 */
[----:B---3--:R-:W-:Y:S01]  /*0730*/  STS [R25], R8 ;  /* 0x0000000819007388 */ /* 0x008fe20000000800 */
[----:B------:R-:W-:Y:S06]  /*0740*/  BAR.SYNC.DEFER_BLOCKING 0x0 ;  /* 0x0000000000007b1d */ /* 0x000fec0000010000 */
[----:B------:R-:W-:Y:S04]  /*0750*/  LDS.128 R8, [R28] ;  /* 0x000000001c087984 */ /* 0x000fe80000000c00 */
[----:B------:R-:W0:Y:S02]  /*0760*/  LDS.128 R12, [R3] ;  /* 0x00000000030c7984 */ /* 0x000e240000000c00 */
[----:B0-----:R-:W-:-:S02]  /*0770*/  FFMA R12, R8, R12, R7 ;  /* 0x0000000c080c7223 */ /* 0x001fc40000000007 */
        /* <DEDUP_REMOVED lines=17> */
[----:B0-----:R-:W-:-:S04]  /*0890*/  FFMA R4, R12, R4, R11 ;  /* 0x000000040c047223 */ /* 0x001fc8000000000b */
[----:B------:R-:W-:-:S04]  /*08a0*/  FFMA R5, R13, R5, R4 ;  /* 0x000000050d057223 */ /* 0x000fc80000000004 */
[----:B------:R-:W-:-:S04]  /*08b0*/  FFMA R6, R14, R6, R5 ;  /* 0x000000060e067223 */ /* 0x000fc80000000005 */
[----:B------:R-:W-:Y:S01]  /*08c0*/  FFMA R29, R15, R7, R6 ;  /* 0x000000070f1d7223 */ /* 0x000fe20000000006 */
[----:B------:R-:W-:Y:S06]  /*08d0*/  BAR.SYNC.DEFER_BLOCKING 0x0 ;  /* 0x0000000000007b1d */ /* 0x000fec0000010000 */
[----:B------:R-:W-:Y:S05]  /*08e0*/  BRA.U UP0, `(.L_x_6) ;  /* 0xfffffff900947547 */ /* 0x000fea000b83ffff */
[----:B------:R-:W-:-:S12]  /*08f0*/  UIADD3 UR4, UPT, UPT, UR5, -0x10, URZ ;  /* 0xfffffff005047890 */ /* 0x000fd8000fffe0ff */
.L_x_5:
[----:B------:R-:W-:-:S09]  /*0900*/  ULOP3.LUT UP0, URZ, UR6, 0x10, URZ, 0xc0, !UPT ;  /* 0x0000001006ff7892 */ /* 0x000fd2000f80c0ff */
[----:B------:R-:W-:Y:S05]  /*0910*/  BRA.U UP0, `(.L_x_4) ;  /* 0x0000000100bc7547 */ /* 0x000fea000b800000 */
[----:B------:R-:W0:Y:S01]  /*0920*/  S2R R13, SR_TID.X ;  /* 0x00000000000d7919 */ /* 0x000e220000002100 */
[----:B------:R-:W1:Y:S01]  /*0930*/  LDCU UR5, c[0x0][0x398] ;  /* 0x00007300ff0577ac */ /* 0x000e620008000800 */
[----:B------:R-:W2:Y:S01]  /*0940*/  S2R R17, SR_TID.Y ;  /* 0x0000000000117919 */ /* 0x000ea20000002200 */
[----:B0-----:R-:W-:-:S04]  /*0950*/  IADD3 R13, PT, PT, R13, UR4, RZ ;  /* 0x000000040d0d7c10 */ /* 0x001fc8000fffe0ff */
[----:B------:R-:W-:Y:S02]  /*0960*/  ISETP.GE.AND P0, PT, R13, UR7, PT ;  /* 0x000000070d007c0c */ /* 0x000fe4000bf06270 */
[----:B--2---:R-:W-:Y:S02]  /*0970*/  IADD3 R17, PT, PT, R17, UR4, RZ ;  /* 0x0000000411117c10 */ /* 0x004fe4000fffe0ff */
[----:B-1----:R-:W-:Y:S02]  /*0980*/  ISETP.GE.OR P0, PT, R2, UR5, P0 ;  /* 0x0000000502007c0c */ /* 0x002fe40008706670 */
[----:B------:R-:W-:-:S04]  /*0990*/  ISETP.GE.AND P1, PT, R17, UR7, PT ;  /* 0x0000000711007c0c */ /* 0x000fc8000bf26270 */
[----:B------:R-:W-:-:S07]  /*09a0*/  ISETP.GE.OR P1, PT, R0, UR5, P1 ;  /* 0x0000000500007c0c */ /* 0x000fce0008f26670 */
[----:B------:R-:W0:Y:S01]  /*09b0*/  @!P0 LDC.64 R6, c[0x0][0x380] ;  /* 0x0000e000ff068b82 */ /* 0x000e220000000a00 */
[----:B------:R-:W-:-:S05]  /*09c0*/  @!P0 IADD3 R13, PT, PT, R26, R13, RZ ;  /* 0x0000000d1a0d8210 */ /* 0x000fca0007ffe0ff */
[----:B------:R-:W-:Y:S02]  /*09d0*/  @!P1 IADD3 R17, PT, PT, R24, R17, RZ ;  /* 0x0000001118119210 */ /* 0x000fe40007ffe0ff */
[----:B------:R-:W1:Y:S01]  /*09e0*/  @!P1 LDC.64 R4, c[0x0][0x388] ;  /* 0x0000e200ff049b82 */ /* 0x000e620000000a00 */
[----:B0-----:R-:W-:-:S04]  /*09f0*/  @!P0 IMAD.WIDE.U32 R12, R13, 0x4, R6 ;  /* 0x000000040d0c8825 */ /* 0x001fc800078e0006 */
[----:B------:R-:W-:Y:S02]  /*0a00*/  HFMA2 R6, -RZ, RZ, 0, 0 ;  /* 0x00000000ff067431 */ /* 0x000fe400000001ff */
[----:B-1----:R-:W-:Y:S01]  /*0a10*/  @!P1 IMAD.WIDE R16, R17, 0x4, R4 ;  /* 0x0000000411109825 */ /* 0x002fe200078e0204 */
[----:B------:R-:W-:-:S03]  /*0a20*/  MOV R4, RZ ;  /* 0x000000ff00047202 */ /* 0x000fc60000000f00 */
[----:B------:R-:W2:Y:S04]  /*0a30*/  @!P0 LDG.E.CONSTANT R6, desc[UR8][R12.64] ;  /* 0x000000080c068981 */ /* 0x000ea8000c1e9900 */
        /* <DEDUP_REMOVED lines=29> */
.L_x_4:
[----:B------:R-:W0:Y:S01]  /*0c10*/  LDCU UR5, c[0x0][0x398] ;  /* 0x00007300ff0577ac */ /* 0x000e220008000800 */
[----:B------:R-:W-:-:S04]  /*0c20*/  VIMNMX R3, PT, PT, R2, R0, !PT ;  /* 0x0000000002037248 */ /* 0x000fc80007fe0100 */
[----:B0-----:R-:W-:-:S13]  /*0c30*/  ISETP.GE.AND P0, PT, R3, UR5, PT ;  /* 0x0000000503007c0c */ /* 0x001fda000bf06270 */
[----:B------:R-:W-:Y:S05]  /*0c40*/  @P0 EXIT ;  /* 0x000000000000094d */ /* 0x000fea0003800000 */
[----:B------:R-:W0:Y:S01]  /*0c50*/  LDC.64 R4, c[0x0][0x390] ;  /* 0x0000e400ff047b82 */ /* 0x000e220000000a00 */
[----:B------:R-:W1:Y:S01]  /*0c60*/  LDCU UR4, c[0x0][0x3a0] ;  /* 0x00007400ff0477ac */ /* 0x000e620008000800 */
[----:B------:R-:W-:Y:S02]  /*0c70*/  IMAD R3, R2, UR5, R0 ;  /* 0x0000000502037c24 */ /* 0x000fe4000f8e0200 */
[----:B-1----:R-:W-:Y:S02]  /*0c80*/  FMUL R29, R29, UR4 ;  /* 0x000000041d1d7c20 */ /* 0x002fe40008400000 */
[----:B0-----:R-:W-:-:S05]  /*0c90*/  IMAD.WIDE R2, R3, 0x4, R4 ;  /* 0x0000000403027825 */ /* 0x001fca00078e0204 */
[----:B------:R-:W-:Y:S01]  /*0ca0*/  STG.E desc[UR8][R2.64], R29 ;  /* 0x0000001d02007986 */ /* 0x000fe2000c101908 */
[----:B------:R-:W-:Y:S05]  /*0cb0*/  EXIT ;  /* 0x000000000000794d */ /* 0x000fea0003800000 */
.L_x_7:
        /* <DEDUP_REMOVED lines=12> */
.L_x_36:


//--------------------- .text._Z23standard_softmax_kernelPfi --------------------------
	.section	.text._Z23standard_softmax_kernelPfi,"ax",@progbits
	.align	128
        .global         _Z23standard_softmax_kernelPfi
        .type           _Z23standard_softmax_kernelPfi,@function
        .size           _Z23standard_softmax_kernelPfi,(.L_x_34 - _Z23standard_softmax_kernelPfi)
        .other          _Z23standard_softmax_kernelPfi,@"STO_CUDA_ENTRY STV_DEFAULT"
_Z23standard_softmax_kernelPfi:
.text._Z23standard_softmax_kernelPfi:
[----:B------:R-:W-:Y:S01]  /*0000*/  LDC R1, c[0x0][0x37c] ;  /* 0x0000df00ff017b82 */ /* 0x000fe20000000800 */
[----:B------:R-:W0:Y:S01]  /*0010*/  S2R R6, SR_TID.X ;  /* 0x0000000000067919 */ /* 0x000e220000002100 */
[----:B------:R-:W1:Y:S01]  /*0020*/  LDCU UR4, c[0x0][0x360] ;  /* 0x00006c00ff0477ac */ /* 0x000e620008000800 */
[----:B------:R-:W2:Y:S01]  /*0030*/  S2R R0, SR_CTAID.X ;  /* 0x0000000000007919 */ /* 0x000ea20000002500 */
[----:B------:R-:W3:Y:S01]  /*0040*/  LDCU UR5, c[0x0][0x388] ;  /* 0x00007100ff0577ac */ /* 0x000ee20008000800 */
[----:B-1----:R-:W-:Y:S01]  /*0050*/  USHF.R.U32.HI UR4, URZ, 0x5, UR4 ;  /* 0x00000005ff047899 */ /* 0x002fe20008011604 */
[----:B0-----:R-:W-:-:S05]  /*0060*/  SHF.R.U32.HI R7, RZ, 0x5, R6 ;  /* 0x00000005ff077819 */ /* 0x001fca0000011606 */
[----:B--2---:R-:W-:-:S05]  /*0070*/  IMAD R7, R0, UR4, R7 ;  /* 0x0000000400077c24 */ /* 0x004fca000f8e0207 */
[----:B---3--:R-:W-:-:S13]  /*0080*/  ISETP.GE.AND P0, PT, R7, UR5, PT ;  /* 0x0000000507007c0c */ /* 0x008fda000bf06270 */
[----:B------:R-:W-:Y:S05]  /*0090*/  @P0 EXIT ;  /* 0x000000000000094d */ /* 0x000fea0003800000 */
[----:B------:R-:W-:Y:S01]  /*00a0*/  LOP3.LUT R6, R6, 0x1f, RZ, 0xc0, !PT ;  /* 0x0000001f06067812 */ /* 0x000fe200078ec0ff */
[----:B------:R-:W0:Y:S01]  /*00b0*/  LDCU.64 UR6, c[0x0][0x358] ;  /* 0x00006b00ff0677ac */ /* 0x000e220008000a00 */
[----:B------:R-:W-:Y:S01]  /*00c0*/  BSSY.RECONVERGENT B0, `(.L_x_8) ;  /* 0x000006b000007945 */ /* 0x000fe20003800200 */
[----:B------:R-:W-:Y:S01]  /*00d0*/  IMAD.MOV.U32 R8, RZ, RZ, -0x800000 ;  /* 0xff800000ff087424 */ /* 0x000fe200078e00ff */
[----:B------:R-:W-:-:S13]  /*00e0*/  ISETP.GE.AND P0, PT, R6, UR5, PT ;  /* 0x0000000506007c0c */ /* 0x000fda000bf06270 */
[----:B------:R-:W-:Y:S05]  /*00f0*/  @P0 BRA `(.L_x_9) ;  /* 0x00000004009c0947 */ /* 0x000fea0003800000 */
[----:B------:R-:W-:Y:S01]  /*0100*/  LOP3.LUT R0, RZ, R6, RZ, 0x33, !PT ;  /* 0x00000006ff007212 */ /* 0x000fe200078e33ff */
[----:B------:R-:W-:Y:S01]  /*0110*/  BSSY.RECONVERGENT B1, `(.L_x_10) ;  /* 0x000002f000017945 */ /* 0x000fe20003800200 */
[----:B------:R-:W-:-:S03]  /*0120*/  MOV R8, 0xff800000 ;  /* 0xff80000000087802 */ /* 0x000fc60000000f00 */
[----:B------:R-:W-:-:S05]  /*0130*/  VIADD R0, R0, UR5 ;  /* 0x0000000500007c36 */ /* 0x000fca0008000000 */
[C---:B------:R-:W-:Y:S02]  /*0140*/  ISETP.GE.U32.AND P0, PT, R0.reuse, 0x1e0, PT ;  /* 0x000001e00000780c */ /* 0x040fe40003f06070 */
[----:B------:R-:W-:Y:S01]  /*0150*/  LEA.HI R9, R0, 0x1, RZ, 0x1b ;  /* 0x0000000100097811 */ /* 0x000fe200078fd8ff */
[----:B------:R-:W-:-:S03]  /*0160*/  IMAD.MOV.U32 R0, RZ, RZ, R6 ;  /* 0x000000ffff007224 */ /* 0x000fc600078e0006 */
[----:B------:R-:W-:-:S04]  /*0170*/  LOP3.LUT R24, R9, 0xf, RZ, 0xc0, !PT ;  /* 0x0000000f09187812 */ /* 0x000fc800078ec0ff */
[----:B------:R-:W-:-:S03]  /*0180*/  ISETP.NE.AND P1, PT, R24, RZ, PT ;  /* 0x000000ff1800720c */ /* 0x000fc60003f25270 */
[----:B------:R-:W-:Y:S10]  /*0190*/  @!P0 BRA `(.L_x_11) ;  /* 0x0000000000988947 */ /* 0x000ff40003800000 */
[----:B------:R-:W1:Y:S01]  /*01a0*/  LDC.64 R2, c[0x0][0x380] ;  /* 0x0000e000ff027b82 */ /* 0x000e620000000a00 */
[----:B------:R-:W-:Y:S01]  /*01b0*/  LOP3.LUT R12, R9, 0xffffff0, RZ, 0xc0, !PT ;  /* 0x0ffffff0090c7812 */ /* 0x000fe200078ec0ff */
[--C-:B------:R-:W-:Y:S01]  /*01c0*/  IMAD R11, R7, UR5, R6.reuse ;  /* 0x00000005070b7c24 */ /* 0x100fe2000f8e0206 */
[----:B------:R-:W-:Y:S01]  /*01d0*/  MOV R8, 0xff800000 ;  /* 0xff80000000087802 */ /* 0x000fe20000000f00 */
[----:B------:R-:W-:Y:S01]  /*01e0*/  IMAD.MOV.U32 R0, RZ, RZ, R6 ;  /* 0x000000ffff007224 */ /* 0x000fe200078e0006 */
[----:B------:R-:W-:Y:S02]  /*01f0*/  IADD3 R12, PT, PT, -R12, RZ, RZ ;  /* 0x000000ff0c0c7210 */ /* 0x000fe40007ffe1ff */
[----:B-1----:R-:W-:-:S05]  /*0200*/  IADD3 R2, P0, PT, R2, 0x400, RZ ;  /* 0x0000040002027810 */ /* 0x002fca0007f1e0ff */
[----:B------:R-:W-:-:S08]  /*0210*/  IMAD.X R3, RZ, RZ, R3, P0 ;  /* 0x000000ffff037224 */ /* 0x000fd000000e0603 */
.L_x_12:
[----:B------:R-:W-:-:S05]  /*0220*/  IMAD.WIDE R4, R11, 0x4, R2 ;  /* 0x000000040b047825 */ /* 0x000fca00078e0202 */
[----:B0-----:R-:W2:Y:S04]  /*0230*/  LDG.E R21, desc[UR6][R4.64+-0x400] ;  /* 0xfffc000604157981 */ /* 0x001ea8000c1e1900 */
[----:B------:R-:W2:Y:S04]  /*0240*/  LDG.E R20, desc[UR6][R4.64+-0x380] ;  /* 0xfffc800604147981 */ /* 0x000ea8000c1e1900 */
[----:B------:R-:W3:Y:S04]  /*0250*/  LDG.E R25, desc[UR6][R4.64+-0x300] ;  /* 0xfffd000604197981 */ /* 0x000ee8000c1e1900 */
[----:B------:R-:W3:Y:S04]  /*0260*/  LDG.E R26, desc[UR6][R4.64+-0x280] ;  /* 0xfffd8006041a7981 */ /* 0x000ee8000c1e1900 */
[----:B------:R-:W4:Y:S04]  /*0270*/  LDG.E R18, desc[UR6][R4.64+-0x200] ;  /* 0xfffe000604127981 */ /* 0x000f28000c1e1900 */
[----:B------:R-:W4:Y:S04]  /*0280*/  LDG.E R19, desc[UR6][R4.64+-0x180] ;  /* 0xfffe800604137981 */ /* 0x000f28000c1e1900 */
[----:B------:R-:W5:Y:S04]  /*0290*/  LDG.E R17, desc[UR6][R4.64+-0x100] ;  /* 0xffff000604117981 */ /* 0x000f68000c1e1900 */
[----:B------:R-:W5:Y:S04]  /*02a0*/  LDG.E R16, desc[UR6][R4.64+-0x80] ;  /* 0xffff800604107981 */ /* 0x000f68000c1e1900 */
[----:B------:R-:W5:Y:S04]  /*02b0*/  LDG.E R15, desc[UR6][R4.64] ;  /* 0x00000006040f7981 */ /* 0x000f68000c1e1900 */
[----:B------:R-:W5:Y:S04]  /*02c0*/  LDG.E R14, desc[UR6][R4.64+0x80] ;  /* 0x00008006040e7981 */ /* 0x000f68000c1e1900 */
[----:B------:R-:W5:Y:S04]  /*02d0*/  LDG.E R13, desc[UR6][R4.64+0x100] ;  /* 0x00010006040d7981 */ /* 0x000f68000c1e1900 */
[----:B------:R-:W5:Y:S04]  /*02e0*/  LDG.E R10, desc[UR6][R4.64+0x180] ;  /* 0x00018006040a7981 */ /* 0x000f68000c1e1900 */
[----:B------:R-:W5:Y:S01]  /*02f0*/  LDG.E R23, desc[UR6][R4.64+0x380] ;  /* 0x0003800604177981 */ /* 0x000f62000c1e1900 */
[----:B--2---:R-:W-:-:S03]  /*0300*/  FMNMX3 R22, R8, R21, R20, !PT ;  /* 0x0000001508167276 */ /* 0x004fc60007800014 */
[----:B------:R-:W2:Y:S04]  /*0310*/  LDG.E R21, desc[UR6][R4.64+0x200] ;  /* 0x0002000604157981 */ /* 0x000ea8000c1e1900 */
[----:B------:R-:W2:Y:S04]  /*0320*/  LDG.E R20, desc[UR6][R4.64+0x280] ;  /* 0x0002800604147981 */ /* 0x000ea8000c1e1900 */
[----:B------:R-:W2:Y:S01]  /*0330*/  LDG.E R8, desc[UR6][R4.64+0x300] ;  /* 0x0003000604087981 */ /* 0x000ea2000c1e1900 */
[----:B---3--:R-:W-:Y:S01]  /*0340*/  FMNMX3 R22, R22, R25, R26, !PT ;  /* 0x0000001916167276 */ /* 0x008fe2000780001a */
[----:B------:R-:W-:-:S03]  /*0350*/  VIADD R12, R12, 0x10 ;  /* 0x000000100c0c7836 */ /* 0x000fc60000000000 */
[----:B----4-:R-:W-:Y:S02]  /*0360*/  FMNMX3 R18, R22, R18, R19, !PT ;  /* 0x0000001216127276 */ /* 0x010fe40007800013 */
[----:B------:R-:W-:Y:S02]  /*0370*/  ISETP.NE.AND P0, PT, R12, RZ, PT ;  /* 0x000000ff0c00720c */ /* 0x000fe40003f05270 */
[----:B-----5:R-:W-:-:S04]  /*0380*/  FMNMX3 R16, R18, R17, R16, !PT ;  /* 0x0000001112107276 */ /* 0x020fc80007800010 */
[----:B------:R-:W-:-:S04]  /*0390*/  FMNMX3 R14, R16, R15, R14, !PT ;  /* 0x0000000f100e7276 */ /* 0x000fc8000780000e */
[----:B------:R-:W-:Y:S01]  /*03a0*/  FMNMX3 R10, R14, R13, R10, !PT ;  /* 0x0000000d0e0a7276 */ /* 0x000fe2000780000a */
[----:B------:R-:W-:Y:S01]  /*03b0*/  VIADD R11, R11, 0x200 ;  /* 0x000002000b0b7836 */ /* 0x000fe20000000000 */
[----:B------:R-:W-:Y:S02]  /*03c0*/  IADD3 R0, PT, PT, R0, 0x200, RZ ;  /* 0x0000020000007810 */ /* 0x000fe40007ffe0ff */
[----:B--2---:R-:W-:-:S04]  /*03d0*/  FMNMX3 R10, R10, R21, R20, !PT ;  /* 0x000000150a0a7276 */ /* 0x004fc80007800014 */
[----:B------:R-:W-:Y:S01]  /*03e0*/  FMNMX3 R8, R10, R8, R23, !PT ;  /* 0x000000080a087276 */ /* 0x000fe20007800017 */
[----:B------:R-:W-:Y:S06]  /*03f0*/  @P0 BRA `(.L_x_12) ;  /* 0xfffffffc00880947 */ /* 0x000fec000383ffff */
.L_x_11:
[----:B0-----:R-:W-:Y:S05]  /*0400*/  BSYNC.RECONVERGENT B1 ;  /* 0x0000000000017941 */ /* 0x001fea0003800200 */
.L_x_10:
[----:B------:R-:W-:Y:S05]  /*0410*/  @!P1 BRA `(.L_x_9) ;  /* 0x0000000000d49947 */ /* 0x000fea0003800000 */
[----:B------:R-:W-:Y:S01]  /*0420*/  ISETP.GE.U32.AND P0, PT, R24, 0x8, PT ;  /* 0x000000081800780c */ /* 0x000fe20003f06070 */
[----:B------:R-:W-:Y:S01]  /*0430*/  BSSY.RECONVERGENT B1, `(.L_x_13) ;  /* 0x0000015000017945 */ /* 0x000fe20003800200 */
[----:B------:R-:W-:-:S04]  /*0440*/  LOP3.LUT R16, R9, 0x7, RZ, 0xc0, !PT ;  /* 0x0000000709107812 */ /* 0x000fc800078ec0ff */
[----:B------:R-:W-:-:S07]  /*0450*/  ISETP.NE.AND P1, PT, R16, RZ, PT ;  /* 0x000000ff1000720c */ /* 0x000fce0003f25270 */
[----:B------:R-:W-:Y:S06]  /*0460*/  @!P0 BRA `(.L_x_14) ;  /* 0x0000000000448947 */ /* 0x000fec0003800000 */
[----:B------:R-:W0:Y:S01]  /*0470*/  LDC.64 R2, c[0x0][0x380] ;  /* 0x0000e000ff027b82 */ /* 0x000e220000000a00 */
[----:B------:R-:W1:Y:S02]  /*0480*/  LDCU UR4, c[0x0][0x388] ;  /* 0x00007100ff0477ac */ /* 0x000e640008000800 */
[----:B-1----:R-:W-:-:S04]  /*0490*/  IMAD R5, R7, UR4, R0 ;  /* 0x0000000407057c24 */ /* 0x002fc8000f8e0200 */
[----:B0-----:R-:W-:-:S05]  /*04a0*/  IMAD.WIDE R2, R5, 0x4, R2 ;  /* 0x0000000405027825 */ /* 0x001fca00078e0202 */
[----:B------:R-:W2:Y:S04]  /*04b0*/  LDG.E R5, desc[UR6][R2.64] ;  /* 0x0000000602057981 */ /* 0x000ea8000c1e1900 */
[----:B------:R-:W2:Y:S04]  /*04c0*/  LDG.E R4, desc[UR6][R2.64+0x80] ;  /* 0x0000800602047981 */ /* 0x000ea8000c1e1900 */
[----:B------:R-:W3:Y:S04]  /*04d0*/  LDG.E R11, desc[UR6][R2.64+0x100] ;  /* 0x00010006020b7981 */ /* 0x000ee8000c1e1900 */
[----:B------:R-:W3:Y:S04]  /*04e0*/  LDG.E R10, desc[UR6][R2.64+0x180] ;  /* 0x00018006020a7981 */ /* 0x000ee8000c1e1900 */
[----:B------:R-:W4:Y:S04]  /*04f0*/  LDG.E R13, desc[UR6][R2.64+0x200] ;  /* 0x00020006020d7981 */ /* 0x000f28000c1e1900 */
[----:B------:R-:W4:Y:S04]  /*0500*/  LDG.E R12, desc[UR6][R2.64+0x280] ;  /* 0x00028006020c7981 */ /* 0x000f28000c1e1900 */
[----:B------:R-:W5:Y:S04]  /*0510*/  LDG.E R15, desc[UR6][R2.64+0x300] ;  /* 0x00030006020f7981 */ /* 0x000f68000c1e1900 */
[----:B------:R-:W5:Y:S01]  /*0520*/  LDG.E R14, desc[UR6][R2.64+0x380] ;  /* 0x00038006020e7981 */ /* 0x000f62000c1e1900 */
[----:B------:R-:W-:-:S02]  /*0530*/  IADD3 R0, PT, PT, R0, 0x100, RZ ;  /* 0x0000010000007810 */ /* 0x000fc40007ffe0ff */
[----:B--2---:R-:W-:-:S04]  /*0540*/  FMNMX3 R4, R8, R5, R4, !PT ;  /* 0x0000000508047276 */ /* 0x004fc80007800004 */
[----:B---3--:R-:W-:-:S04]  /*0550*/  FMNMX3 R4, R4, R11, R10, !PT ;  /* 0x0000000b04047276 */ /* 0x008fc8000780000a */
[----:B----4-:R-:W-:-:S04]  /*0560*/  FMNMX3 R4, R4, R13, R12, !PT ;  /* 0x0000000d04047276 */ /* 0x010fc8000780000c */
[----:B-----5:R-:W-:-:S07]  /*0570*/  FMNMX3 R8, R4, R15, R14, !PT ;  /* 0x0000000f04087276 */ /* 0x020fce000780000e */
.L_x_14:
[----:B------:R-:W-:Y:S05]  /*0580*/  BSYNC.RECONVERGENT B1 ;  /* 0x0000000000017941 */ /* 0x000fea0003800200 */
.L_x_13:
        /* <DEDUP_REMOVED lines=13> */
[----:B------:R-:W3:Y:S01]  /*0660*/  LDG.E R10, desc[UR6][R2.64+0x180] ;  /* 0x00018006020a7981 */ /* 0x000ee2000c1e1900 */
[----:B------:R-:W-:Y:S01]  /*0670*/  VIADD R0, R0, 0x80 ;  /* 0x0000008000007836 */ /* 0x000fe20000000000 */
[----:B--2---:R-:W-:-:S04]  /*0680*/  FMNMX3 R4, R8, R5, R4, !PT ;  /* 0x0000000508047276 */ /* 0x004fc80007800004 */
[----:B---3--:R-:W-:-:S07]  /*0690*/  FMNMX3 R8, R4, R11, R10, !PT ;  /* 0x0000000b04087276 */ /* 0x008fce000780000a */
.L_x_16:
[----:B------:R-:W-:Y:S05]  /*06a0*/  BSYNC.RECONVERGENT B1 ;  /* 0x0000000000017941 */ /* 0x000fea0003800200 */
.L_x_15:
[----:B------:R-:W-:Y:S05]  /*06b0*/  @!P1 BRA `(.L_x_9) ;  /* 0x00000000002c9947 */ /* 0x000fea0003800000 */
[----:B------:R-:W0:Y:S01]  /*06c0*/  LDC.64 R4, c[0x0][0x380] ;  /* 0x0000e000ff047b82 */ /* 0x000e220000000a00 */
[----:B------:R-:W1:Y:S01]  /*06d0*/  LDCU UR4, c[0x0][0x388] ;  /* 0x00007100ff0477ac */ /* 0x000e620008000800 */
[----:B------:R-:W-:Y:S01]  /*06e0*/  IADD3 R10, PT, PT, -R9, RZ, RZ ;  /* 0x000000ff090a7210 */ /* 0x000fe20007ffe1ff */
[----:B-1----:R-:W-:-:S07]  /*06f0*/  IMAD R9, R7, UR4, R0 ;  /* 0x0000000407097c24 */ /* 0x002fce000f8e0200 */
.L_x_17:
[----:B0-----:R-:W-:-:S06]  /*0700*/  IMAD.WIDE R2, R9, 0x4, R4 ;  /* 0x0000000409027825 */ /* 0x001fcc00078e0204 */
[----:B------:R-:W2:Y:S01]  /*0710*/  LDG.E R3, desc[UR6][R2.64] ;  /* 0x0000000602037981 */ /* 0x000ea2000c1e1900 */
[----:B------:R-:W-:Y:S01]  /*0720*/  VIADD R10, R10, 0x1 ;  /* 0x000000010a0a7836 */ /* 0x000fe20000000000 */
[----:B------:R-:W-:-:S04]  /*0730*/  IADD3 R9, PT, PT, R9, 0x20, RZ ;  /* 0x0000002009097810 */ /* 0x000fc80007ffe0ff */
[----:B------:R-:W-:Y:S02]  /*0740*/  ISETP.NE.AND P0, PT, R10, RZ, PT ;  /* 0x000000ff0a00720c */ /* 0x000fe40003f05270 */
[----:B--2---:R-:W-:-:S11]  /*0750*/  FMNMX R8, R3, R8, !PT ;  /* 0x0000000803087209 */ /* 0x004fd60007800000 */
[----:B------:R-:W-:Y:S05]  /*0760*/  @P0 BRA `(.L_x_17) ;  /* 0xfffffffc00e40947 */ /* 0x000fea000383ffff */
.L_x_9:
[----:B0-----:R-:W-:Y:S05]  /*0770*/  BSYNC.RECONVERGENT B0 ;  /* 0x0000000000007941 */ /* 0x001fea0003800200 */
.L_x_8:
[----:B------:R-:W0:Y:S01]  /*0780*/  SHFL.DOWN PT, R3, R8, 0x10, 0x1f ;  /* 0x0a001f0008037f89 */ /* 0x000e2200000e0000 */
[----:B------:R-:W1:Y:S01]  /*0790*/  LDCU UR4, c[0x0][0x388] ;  /* 0x00007100ff0477ac */ /* 0x000e620008000800 */
[----:B------:R-:W-:Y:S01]  /*07a0*/  BSSY.RECONVERGENT B0, `(.L_x_18) ;  /* 0x000006f000007945 */ /* 0x000fe20003800200 */
[----:B-1----:R-:W-:Y:S02]  /*07b0*/  ISETP.GE.AND P0, PT, R6, UR4, PT ;  /* 0x0000000406007c0c */ /* 0x002fe4000bf06270 */
[----:B0-----:R-:W-:-:S05]  /*07c0*/  FMNMX R3, R3, R8, !PT ;  /* 0x0000000803037209 */ /* 0x001fca0007800000 */
[----:B------:R-:W0:Y:S02]  /*07d0*/  SHFL.DOWN PT, R0, R3, 0x8, 0x1f ;  /* 0x09001f0003007f89 */ /* 0x000e2400000e0000 */
[----:B0-----:R-:W-:-:S05]  /*07e0*/  FMNMX R2, R3, R0, !PT ;  /* 0x0000000003027209 */ /* 0x001fca0007800000 */
[----:B------:R-:W0:Y:S02]  /*07f0*/  SHFL.DOWN PT, R5, R2, 0x4, 0x1f ;  /* 0x08801f0002057f89 */ /* 0x000e2400000e0000 */
[----:B0-----:R-:W-:-:S05]  /*0800*/  FMNMX R5, R2, R5, !PT ;  /* 0x0000000502057209 */ /* 0x001fca0007800000 */
[----:B------:R-:W0:Y:S02]  /*0810*/  SHFL.DOWN PT, R0, R5, 0x2, 0x1f ;  /* 0x08401f0005007f89 */ /* 0x000e2400000e0000 */
[----:B0-----:R-:W-:-:S05]  /*0820*/  FMNMX R4, R5, R0, !PT ;  /* 0x0000000005047209 */ /* 0x001fca0007800000 */
[----:B------:R-:W0:Y:S02]  /*0830*/  SHFL.DOWN PT, R9, R4, 0x1, 0x1f ;  /* 0x08201f0004097f89 */ /* 0x000e2400000e0000 */
[----:B0-----:R-:W-:Y:S01]  /*0840*/  FMNMX R0, R4, R9, !PT ;  /* 0x0000000904007209 */ /* 0x001fe20007800000 */
[----:B------:R-:W-:-:S05]  /*0850*/  IMAD.MOV.U32 R9, RZ, RZ, RZ ;  /* 0x000000ffff097224 */ /* 0x000fca00078e00ff */
[----:B------:R-:W0:Y:S01]  /*0860*/  SHFL.IDX PT, R0, R0, RZ, 0x1f ;  /* 0x00001fff00007589 */ /* 0x000e2200000e0000 */
[----:B------:R-:W-:Y:S05]  /*0870*/  @P0 BRA `(.L_x_19) ;  /* 0x0000000400840947 */ /* 0x000fea0003800000 */
[-C--:B------:R-:W-:Y:S01]  /*0880*/  LOP3.LUT R2, RZ, R6.reuse, RZ, 0x33, !PT ;  /* 0x00000006ff027212 */ /* 0x080fe200078e33ff */
[----:B------:R-:W-:Y:S01]  /*0890*/  BSSY.RECONVERGENT B1, `(.L_x_20) ;  /* 0x0000023000017945 */ /* 0x000fe20003800200 */
[----:B------:R-:W-:Y:S01]  /*08a0*/  IMAD.MOV.U32 R9, RZ, RZ, RZ ;  /* 0x000000ffff097224 */ /* 0x000fe200078e00ff */
[----:B------:R-:W-:Y:S02]  /*08b0*/  MOV R8, R6 ;  /* 0x0000000600087202 */ /* 0x000fe40000000f00 */
[----:B------:R-:W-:-:S04]  /*08c0*/  IADD3 R4, PT, PT, R2, UR4, RZ ;  /* 0x0000000402047c10 */ /* 0x000fc8000fffe0ff */
[C---:B------:R-:W-:Y:S02]  /*08d0*/  LOP3.LUT R2, R4.reuse, 0x60, RZ, 0xc0, !PT ;  /* 0x0000006004027812 */ /* 0x040fe400078ec0ff */
[----:B------:R-:W-:Y:S02]  /*08e0*/  ISETP.GE.U32.AND P1, PT, R4, 0x60, PT ;  /* 0x000000600400780c */ /* 0x000fe40003f26070 */
[----:B------:R-:W-:-:S13]  /*08f0*/  ISETP.NE.AND P0, PT, R2, 0x60, PT ;  /* 0x000000600200780c */ /* 0x000fda0003f05270 */
[----:B------:R-:W-:Y:S05]  /*0900*/  @!P0 BRA `(.L_x_21) ;  /* 0x00000000006c8947 */ /* 0x000fea0003800000 */
[----:B------:R-:W1:Y:S01]  /*0910*/  LDC.64 R2, c[0x0][0x380] ;  /* 0x0000e000ff027b82 */ /* 0x000e620000000a00 */
[----:B------:R-:W-:Y:S01]  /*0920*/  LEA.HI R4, R4, 0x1, RZ, 0x1b ;  /* 0x0000000104047811 */ /* 0x000fe200078fd8ff */
[----:B------:R-:W-:Y:S01]  /*0930*/  IMAD R11, R7, UR4, R6 ;  /* 0x00000004070b7c24 */ /* 0x000fe2000f8e0206 */
[----:B------:R-:W-:Y:S01]  /*0940*/  MOV R8, R6 ;  /* 0x0000000600087202 */ /* 0x000fe20000000f00 */
[----:B------:R-:W-:Y:S01]  /*0950*/  IMAD.MOV.U32 R9, RZ, RZ, RZ ;  /* 0x000000ffff097224 */ /* 0x000fe200078e00ff */
[----:B------:R-:W-:-:S05]  /*0960*/  LOP3.LUT R4, R4, 0x3, RZ, 0xc0, !PT ;  /* 0x0000000304047812 */ /* 0x000fca00078ec0ff */
[----:B------:R-:W-:-:S07]  /*0970*/  IMAD.MOV R10, RZ, RZ, -R4 ;  /* 0x000000ffff0a7224 */ /* 0x000fce00078e0a04 */
.L_x_22:
[----:B-12---:R-:W-:-:S05]  /*0980*/  IMAD.WIDE R4, R11, 0x4, R2 ;  /* 0x000000040b047825 */ /* 0x006fca00078e0202 */
[----:B------:R-:W0:Y:S01]  /*0990*/  LDG.E R13, desc[UR6][R4.64] ;  /* 0x00000006040d7981 */ /* 0x000e22000c1e1900 */
[----:B------:R-:W-:Y:S02]  /*09a0*/  HFMA2 R12, -RZ, RZ, 0.96630859375, -0.0022525787353515625 ;  /* 0x3bbb989dff0c7431 */ /* 0x000fe400000001ff */
[----:B------:R-:W-:Y:S01]  /*09b0*/  IMAD.MOV.U32 R15, RZ, RZ, 0x437c0000 ;  /* 0x437c0000ff0f7424 */ /* 0x000fe200078e00ff */
[----:B------:R-:W-:Y:S01]  /*09c0*/  IADD3 R8, PT, PT, R8, 0x20, RZ ;  /* 0x0000002008087810 */ /* 0x000fe20007ffe0ff */
[----:B------:R-:W-:Y:S02]  /*09d0*/  VIADD R10, R10, 0x1 ;  /* 0x000000010a0a7836 */ /* 0x000fe40000000000 */
[----:B------:R-:W-:-:S03]  /*09e0*/  VIADD R11, R11, 0x20 ;  /* 0x000000200b0b7836 */ /* 0x000fc60000000000 */
[----:B------:R-:W-:Y:S01]  /*09f0*/  ISETP.NE.AND P0, PT, R10, RZ, PT ;  /* 0x000000ff0a00720c */ /* 0x000fe20003f05270 */
[----:B0-----:R-:W-:-:S04]  /*0a00*/  FADD R13, -R0, R13 ;  /* 0x0000000d000d7221 */ /* 0x001fc80000000100 */
[----:B------:R-:W-:-:S04]  /*0a10*/  FFMA.SAT R12, R13, R12, 0.5 ;  /* 0x3f0000000d0c7423 */ /* 0x000fc8000000200c */
[----:B------:R-:W-:-:S04]  /*0a20*/  FFMA.RM R12, R12, R15, 12582913 ;  /* 0x4b4000010c0c7423 */ /* 0x000fc8000000400f */
[C---:B------:R-:W-:Y:S01]  /*0a30*/  FADD R14, R12.reuse, -12583039 ;  /* 0xcb40007f0c0e7421 */ /* 0x040fe20000000000 */
[----:B------:R-:W-:-:S03]  /*0a40*/  SHF.L.U32 R12, R12, 0x17, RZ ;  /* 0x000000170c0c7819 */ /* 0x000fc600000006ff */
[----:B------:R-:W-:-:S04]  /*0a50*/  FFMA R14, R13, 1.4426950216293334961, -R14 ;  /* 0x3fb8aa3b0d0e7823 */ /* 0x000fc8000000080e */
[----:B------:R-:W-:-:S04]  /*0a60*/  FFMA R14, R13, 1.925963033500011079e-08, R14 ;  /* 0x32a570600d0e7823 */ /* 0x000fc8000000000e */
[----:B------:R-:W0:Y:S02]  /*0a70*/  MUFU.EX2 R13, R14 ;  /* 0x0000000e000d7308 */ /* 0x000e240000000800 */
[----:B0-----:R-:W-:-:S04]  /*0a80*/  FMUL R12, R12, R13 ;  /* 0x0000000d0c0c7220 */ /* 0x001fc80000400000 */
[----:B------:R-:W-:Y:S01]  /*0a90*/  FADD R9, R12, R9 ;  /* 0x000000090c097221 */ /* 0x000fe20000000000 */
[----:B------:R2:W-:Y:S01]  /*0aa0*/  STG.E desc[UR6][R4.64], R12 ;  /* 0x0000000c04007986 */ /* 0x0005e2000c101906 */
[----:B------:R-:W-:Y:S05]  /*0ab0*/  @P0 BRA `(.L_x_22) ;  /* 0xfffffffc00b00947 */ /* 0x000fea000383ffff */
.L_x_21:
[----:B------:R-:W-:Y:S05]  /*0ac0*/  BSYNC.RECONVERGENT B1 ;  /* 0x0000000000017941 */ /* 0x000fea0003800200 */
.L_x_20:
[----:B------:R-:W-:Y:S05]  /*0ad0*/  @!P1 BRA `(.L_x_19) ;  /* 0x0000000000ec9947 */ /* 0x000fea0003800000 */
[----:B------:R-:W1:Y:S01]  /*0ae0*/  LDC.64 R2, c[0x0][0x380] ;  /* 0x0000e000ff027b82 */ /* 0x000e620000000a00 */
[----:B------:R-:W-:Y:S01]  /*0af0*/  IMAD R11, R7, UR4, R8 ;  /* 0x00000004070b7c24 */ /* 0x000fe2000f8e0208 */
[----:B-1----:R-:W-:-:S04]  /*0b00*/  IADD3 R2, P0, PT, R2, 0x100, RZ ;  /* 0x0000010002027810 */ /* 0x002fc80007f1e0ff */
[----:B------:R-:W-:-:S09]  /*0b10*/  IADD3.X R3, PT, PT, RZ, R3, RZ, P0, !PT ;  /* 0x00000003ff037210 */ /* 0x000fd200007fe4ff */
.L_x_23:
[----:B--23--:R-:W-:-:S05]  /*0b20*/  IMAD.WIDE R4, R11, 0x4, R2 ;  /* 0x000000040b047825 */ /* 0x00cfca00078e0202 */
[----:B------:R-:W0:Y:S04]  /*0b30*/  LDG.E R13, desc[UR6][R4.64+-0x100] ;  /* 0xffff0006040d7981 */ /* 0x000e28000c1e1900 */
[----:B------:R-:W2:Y:S04]  /*0b40*/  LDG.E R17, desc[UR6][R4.64+-0x80] ;  /* 0xffff800604117981 */ /* 0x000ea8000c1e1900 */
[----:B------:R-:W3:Y:S04]  /*0b50*/  LDG.E R15, desc[UR6][R4.64] ;  /* 0x00000006040f7981 */ /* 0x000ee8000c1e1900 */
[----:B------:R-:W4:Y:S01]  /*0b60*/  LDG.E R23, desc[UR6][R4.64+0x80] ;  /* 0x0000800604177981 */ /* 0x000f22000c1e1900 */
[----:B------:R-:W-:Y:S01]  /*0b70*/  IMAD.MOV.U32 R10, RZ, RZ, 0x3bbb989d ;  /* 0x3bbb989dff0a7424 */ /* 0x000fe200078e00ff */
[----:B------:R-:W-:Y:S01]  /*0b80*/  MOV R12, 0x437c0000 ;  /* 0x437c0000000c7802 */ /* 0x000fe20000000f00 */
[----:B------:R-:W-:Y:S01]  /*0b90*/  VIADD R8, R8, 0x80 ;  /* 0x0000008008087836 */ /* 0x000fe20000000000 */
[----:B------:R-:W-:-:S04]  /*0ba0*/  IADD3 R11, PT, PT, R11, 0x80, RZ ;  /* 0x000000800b0b7810 */ /* 0x000fc80007ffe0ff */
[----:B------:R-:W-:Y:S01]  /*0bb0*/  ISETP.GE.AND P0, PT, R8, UR4, PT ;  /* 0x0000000408007c0c */ /* 0x000fe2000bf06270 */
[----:B0-----:R-:W-:-:S04]  /*0bc0*/  FADD R19, -R0, R13 ;  /* 0x0000000d00137221 */ /* 0x001fc80000000100 */
[----:B------:R-:W-:Y:S01]  /*0bd0*/  FFMA.SAT R13, R19, R10, 0.5 ;  /* 0x3f000000130d7423 */ /* 0x000fe2000000200a */
[----:B--2---:R-:W-:-:S03]  /*0be0*/  FADD R17, -R0, R17 ;  /* 0x0000001100117221 */ /* 0x004fc60000000100 */
[----:B------:R-:W-:Y:S01]  /*0bf0*/  FFMA.RM R13, R13, R12, 12582913 ;  /* 0x4b4000010d0d7423 */ /* 0x000fe2000000400c */
[----:B------:R-:W-:Y:S01]  /*0c00*/  FFMA.SAT R21, R17, R10, 0.5 ;  /* 0x3f00000011157423 */ /* 0x000fe2000000200a */
[----:B---3--:R-:W-:Y:S02]  /*0c10*/  FADD R15, -R0, R15 ;  /* 0x0000000f000f7221 */ /* 0x008fe40000000100 */
[----:B------:R-:W-:Y:S01]  /*0c20*/  FADD R16, R13, -12583039 ;  /* 0xcb40007f0d107421 */ /* 0x000fe20000000000 */
[----:B------:R-:W-:Y:S01]  /*0c30*/  FFMA.RM R14, R21, R12, 12582913 ;  /* 0x4b400001150e7423 */ /* 0x000fe2000000400c */
[----:B------:R-:W-:Y:S01]  /*0c40*/  FFMA.SAT R21, R15, R10, 0.5 ;  /* 0x3f0000000f157423 */ /* 0x000fe2000000200a */
[----:B------:R-:W-:Y:S02]  /*0c50*/  IMAD.SHL.U32 R13, R13, 0x800000, RZ ;  /* 0x008000000d0d7824 */ /* 0x000fe400078e00ff */
[----:B------:R-:W-:Y:S01]  /*0c60*/  FFMA R16, R19, 1.4426950216293334961, -R16 ;  /* 0x3fb8aa3b13107823 */ /* 0x000fe20000000810 */
[----:B------:R-:W-:-:S03]  /*0c70*/  FADD R20, R14, -12583039 ;  /* 0xcb40007f0e147421 */ /* 0x000fc60000000000 */
[----:B------:R-:W-:Y:S01]  /*0c80*/  FFMA R18, R19, 1.925963033500011079e-08, R16 ;  /* 0x32a5706013127823 */ /* 0x000fe20000000010 */
[----:B----4-:R-:W-:Y:S01]  /*0c90*/  FADD R19, -R0, R23 ;  /* 0x0000001700137221 */ /* 0x010fe20000000100 */
[----:B------:R-:W-:Y:S01]  /*0ca0*/  FFMA.RM R16, R21, R12, 12582913 ;  /* 0x4b40000115107423 */ /* 0x000fe2000000400c */
[----:B------:R-:W-:Y:S02]  /*0cb0*/  FFMA R20, R17, 1.4426950216293334961, -R20 ;  /* 0x3fb8aa3b11147823 */ /* 0x000fe40000000814 */
[----:B------:R-:W-:Y:S01]  /*0cc0*/  FFMA.SAT R21, R19, R10, 0.5 ;  /* 0x3f00000013157423 */ /* 0x000fe2000000200a */
[C---:B------:R-:W-:Y:S01]  /*0cd0*/  FADD R22, R16.reuse, -12583039 ;  /* 0xcb40007f10167421 */ /* 0x040fe20000000000 */
[----:B------:R-:W-:Y:S01]  /*0ce0*/  FFMA R10, R17, 1.925963033500011079e-08, R20 ;  /* 0x32a57060110a7823 */ /* 0x000fe20000000014 */
[----:B------:R-:W0:Y:S01]  /*0cf0*/  MUFU.EX2 R18, R18 ;  /* 0x0000001200127308 */ /* 0x000e220000000800 */
[----:B------:R-:W-:Y:S01]  /*0d00*/  FFMA.RM R12, R21, R12, 12582913 ;  /* 0x4b400001150c7423 */ /* 0x000fe2000000400c */
[----:B------:R-:W-:Y:S01]  /*0d10*/  FFMA R22, R15, 1.4426950216293334961, -R22 ;  /* 0x3fb8aa3b0f167823 */ /* 0x000fe20000000816 */
[----:B------:R-:W-:-:S02]  /*0d20*/  IMAD.SHL.U32 R16, R16, 0x800000, RZ ;  /* 0x0080000010107824 */ /* 0x000fc400078e00ff */
[----:B------:R-:W-:Y:S01]  /*0d30*/  FADD R20, R12, -12583039 ;  /* 0xcb40007f0c147421 */ /* 0x000fe20000000000 */
[----:B------:R-:W-:Y:S01]  /*0d40*/  FFMA R22, R15, 1.925963033500011079e-08, R22 ;  /* 0x32a570600f167823 */ /* 0x000fe20000000016 */
[----:B------:R-:W-:Y:S01]  /*0d50*/  SHF.L.U32 R15, R14, 0x17, RZ ;  /* 0x000000170e0f7819 */ /* 0x000fe200000006ff */
[----:B------:R-:W1:Y:S01]  /*0d60*/  MUFU.EX2 R10, R10 ;  /* 0x0000000a000a7308 */ /* 0x000e620000000800 */
[----:B------:R-:W-:Y:S01]  /*0d70*/  FFMA R20, R19, 1.4426950216293334961, -R20 ;  /* 0x3fb8aa3b13147823 */ /* 0x000fe20000000814 */
[----:B------:R-:W-:-:S03]  /*0d80*/  SHF.L.U32 R12, R12, 0x17, RZ ;  /* 0x000000170c0c7819 */ /* 0x000fc600000006ff */
[----:B------:R-:W-:-:S03]  /*0d90*/  FFMA R20, R19, 1.925963033500011079e-08, R20 ;  /* 0x32a5706013147823 */ /* 0x000fc60000000014 */
[----:B------:R-:W2:Y:S01]  /*0da0*/  MUFU.EX2 R17, R22 ;  /* 0x0000001600117308 */ /* 0x000ea20000000800 */
[----:B0-----:R-:W-:-:S04]  /*0db0*/  FMUL R13, R13, R18 ;  /* 0x000000120d0d7220 */ /* 0x001fc80000400000 */
[----:B------:R-:W-:Y:S01]  /*0dc0*/  FADD R9, R13, R9 ;  /* 0x000000090d097221 */ /* 0x000fe20000000000 */
[----:B------:R3:W-:Y:S02]  /*0dd0*/  STG.E desc[UR6][R4.64+-0x100], R13 ;  /* 0xffff000d04007986 */ /* 0x0007e4000c101906 */
[----:B------:R-:W0:Y:S01]  /*0de0*/  MUFU.EX2 R19, R20 ;  /* 0x0000001400137308 */ /* 0x000e220000000800 */
[----:B-1----:R-:W-:-:S04]  /*0df0*/  FMUL R10, R15, R10 ;  /* 0x0000000a0f0a7220 */ /* 0x002fc80000400000 */
[----:B------:R-:W-:Y:S01]  /*0e00*/  FADD R9, R9, R10 ;  /* 0x0000000a09097221 */ /* 0x000fe20000000000 */
[----:B------:R3:W-:Y:S01]  /*0e10*/  STG.E desc[UR6][R4.64+-0x80], R10 ;  /* 0xffff800a04007986 */ /* 0x0007e2000c101906 */
[----:B--2---:R-:W-:-:S04]  /*0e20*/  FMUL R16, R16, R17 ;  /* 0x0000001110107220 */ /* 0x004fc80000400000 */
[----:B------:R-:W-:Y:S01]  /*0e30*/  FADD R9, R9, R16 ;  /* 0x0000001009097221 */ /* 0x000fe20000000000 */
[----:B------:R3:W-:Y:S01]  /*0e40*/  STG.E desc[UR6][R4.64], R16 ;  /* 0x0000001004007986 */ /* 0x0007e2000c101906 */
[----:B0-----:R-:W-:-:S04]  /*0e50*/  FMUL R12, R12, R19 ;  /* 0x000000130c0c7220 */ /* 0x001fc80000400000 */
[----:B------:R-:W-:Y:S01]  /*0e60*/  FADD R9, R9, R12 ;  /* 0x0000000c09097221 */ /* 0x000fe20000000000 */
[----:B------:R3:W-:Y:S01]  /*0e70*/  STG.E desc[UR6][R4.64+0x80], R12 ;  /* 0x0000800c04007986 */ /* 0x0007e2000c101906 */
[----:B------:R-:W-:Y:S05]  /*0e80*/  @!P0 BRA `(.L_x_23) ;  /* 0xfffffffc00248947 */ /* 0x000fea000383ffff */
.L_x_19:
[----:B------:R-:W-:Y:S05]  /*0e90*/  BSYNC.RECONVERGENT B0 ;  /* 0x0000000000007941 */ /* 0x000fea0003800200 */
.L_x_18:
[----:B0-----:R-:W0:Y:S01]  /*0ea0*/  SHFL.DOWN PT, R0, R9, 0x10, 0x1f ;  /* 0x0a001f0009007f89 */ /* 0x001e2200000e0000 */
[----:B------:R-:W-:Y:S01]  /*0eb0*/  ISETP.GE.AND P3, PT, R6, UR4, PT ;  /* 0x0000000406007c0c */ /* 0x000fe2000bf66270 */
[----:B0-----:R-:W-:-:S05]  /*0ec0*/  FADD R0, R0, R9 ;  /* 0x0000000900007221 */ /* 0x001fca0000000000 */
[----:B------:R-:W0:Y:S02]  /*0ed0*/  SHFL.DOWN PT, R3, R0, 0x8, 0x1f ;  /* 0x09001f0000037f89 */ /* 0x000e2400000e0000 */
[----:B0-----:R-:W-:-:S05]  /*0ee0*/  FADD R3, R0, R3 ;  /* 0x0000000300037221 */ /* 0x001fca0000000000 */
[----:B------:R-:W0:Y:S02]  /*0ef0*/  SHFL.DOWN PT, R2, R3, 0x4, 0x1f ;  /* 0x08801f0003027f89 */ /* 0x000e2400000e0000 */
[----:B0-----:R-:W-:-:S05]  /*0f00*/  FADD R2, R3, R2 ;  /* 0x0000000203027221 */ /* 0x001fca0000000000 */
[----:B--23--:R-:W0:Y:S02]  /*0f10*/  SHFL.DOWN PT, R5, R2, 0x2, 0x1f ;  /* 0x08401f0002057f89 */ /* 0x00ce2400000e0000 */
[----:B0-----:R-:W-:-:S05]  /*0f20*/  FADD R5, R2, R5 ;  /* 0x0000000502057221 */ /* 0x001fca0000000000 */
[----:B------:R-:W0:Y:S02]  /*0f30*/  SHFL.DOWN PT, R4, R5, 0x1, 0x1f ;  /* 0x08201f0005047f89 */ /* 0x000e2400000e0000 */
[----:B0-----:R-:W-:-:S05]  /*0f40*/  FADD R4, R5, R4 ;  /* 0x0000000405047221 */ /* 0x001fca0000000000 */
[----:B------:R-:W0:Y:S02]  /*0f50*/  SHFL.IDX PT, R11, R4, RZ, 0x1f ;  /* 0x00001fff040b7589 */ /* 0x000e2400000e0000 */
[----:B0-----:R-:W-:-:S05]  /*0f60*/  VIADD R8, R11, 0x1800000 ;  /* 0x018000000b087836 */ /* 0x001fca0000000000 */
[----:B------:R-:W-:-:S04]  /*0f70*/  LOP3.LUT R8, R8, 0x7f800000, RZ, 0xc0, !PT ;  /* 0x7f80000008087812 */ /* 0x000fc800078ec0ff */
[----:B------:R-:W-:-:S13]  /*0f80*/  ISETP.GT.U32.AND P0, PT, R8, 0x1ffffff, PT ;  /* 0x01ffffff0800780c */ /* 0x000fda0003f04070 */
[----:B------:R-:W-:Y:S05]  /*0f90*/  @P0 BRA `(.L_x_24) ;  /* 0x00000000000c0947 */ /* 0x000fea0003800000 */
[----:B------:R-:W-:-:S07]  /*0fa0*/  MOV R2, 0xfc0 ;  /* 0x00000fc000027802 */ /* 0x000fce0000000f00 */
[----:B------:R-:W-:Y:S05]  /*0fb0*/  CALL.REL.NOINC `($__internal_0_$__cuda_sm20_rcp_rn_f32_slowpath) ;  /* 0x0000000000dc7944 */ /* 0x000fea0003c00000 */
[----:B------:R-:W-:Y:S05]  /*0fc0*/  BRA `(.L_x_25) ;  /* 0x0000000000107947 */ /* 0x000fea0003800000 */
.L_x_24:
[----:B------:R-:W0:Y:S02]  /*0fd0*/  MUFU.RCP R0, R11 ;  /* 0x0000000b00007308 */ /* 0x000e240000001000 */
[----:B0-----:R-:W-:-:S04]  /*0fe0*/  FFMA R2, R11, R0, -1 ;  /* 0xbf8000000b027423 */ /* 0x001fc80000000000 */
[----:B------:R-:W-:-:S04]  /*0ff0*/  FADD.FTZ R3, -R2, -RZ ;  /* 0x800000ff02037221 */ /* 0x000fc80000010100 */
[----:B------:R-:W-:-:S07]  /*1000*/  FFMA R0, R0, R3, R0 ;  /* 0x0000000300007223 */ /* 0x000fce0000000000 */
.L_x_25:
[----:B------:R-:W-:Y:S05]  /*1010*/  @P3 EXIT ;  /* 0x000000000000394d */ /* 0x000fea0003800000 */
[----:B------:R-:W0:Y:S01]  /*1020*/  LDCU UR8, c[0x0][0x388] ;  /* 0x00007100ff0877ac */ /* 0x000e220008000800 */
[----:B------:R-:W-:Y:S01]  /*1030*/  LOP3.LUT R2, RZ, R6, RZ, 0x33, !PT ;  /* 0x00000006ff027212 */ /* 0x000fe200078e33ff */
[----:B------:R-:W-:Y:S03]  /*1040*/  BSSY.RECONVERGENT B0, `(.L_x_26) ;  /* 0x0000015000007945 */ /* 0x000fe60003800200 */
[----:B0-----:R-:W-:-:S04]  /*1050*/  IADD3 R2, PT, PT, R2, UR8, RZ ;  /* 0x0000000802027c10 */ /* 0x001fc8000fffe0ff */
[C---:B------:R-:W-:Y:S02]  /*1060*/  LOP3.LUT R3, R2.reuse, 0x60, RZ, 0xc0, !PT ;  /* 0x0000006002037812 */ /* 0x040fe400078ec0ff */
[----:B------:R-:W-:Y:S02]  /*1070*/  ISETP.GE.U32.AND P1, PT, R2, 0x60, PT ;  /* 0x000000600200780c */ /* 0x000fe40003f26070 */
[----:B------:R-:W-:-:S13]  /*1080*/  ISETP.NE.AND P0, PT, R3, 0x60, PT ;  /* 0x000000600300780c */ /* 0x000fda0003f05270 */
[----:B------:R-:W-:Y:S05]  /*1090*/  @!P0 BRA `(.L_x_27) ;  /* 0x00000000003c8947 */ /* 0x000fea0003800000 */
[----:B------:R-:W0:Y:S01]  /*10a0*/  LDC.64 R4, c[0x0][0x380] ;  /* 0x0000e000ff047b82 */ /* 0x000e220000000a00 */
[----:B------:R-:W-:Y:S01]  /*10b0*/  LEA.HI R2, R2, 0x1, RZ, 0x1b ;  /* 0x0000000102027811 */ /* 0x000fe200078fd8ff */
[----:B------:R-:W-:-:S04]  /*10c0*/  IMAD R9, R7, UR8, R6 ;  /* 0x0000000807097c24 */ /* 0x000fc8000f8e0206 */
[C---:B------:R-:W-:Y:S01]  /*10d0*/  IMAD.SHL.U32 R3, R2.reuse, 0x20, RZ ;  /* 0x0000002002037824 */ /* 0x040fe200078e00ff */
[----:B------:R-:W-:-:S04]  /*10e0*/  LOP3.LUT R2, R2, 0x3, RZ, 0xc0, !PT ;  /* 0x0000000302027812 */ /* 0x000fc800078ec0ff */
[----:B------:R-:W-:Y:S02]  /*10f0*/  LOP3.LUT R6, R6, 0x60, R3, 0xf8, !PT ;  /* 0x0000006006067812 */ /* 0x000fe400078ef803 */
[----:B------:R-:W-:-:S07]  /*1100*/  IADD3 R8, PT, PT, -R2, RZ, RZ ;  /* 0x000000ff02087210 */ /* 0x000fce0007ffe1ff */
.L_x_28:
[----:B01----:R-:W-:-:S05]  /*1110*/  IMAD.WIDE R2, R9, 0x4, R4 ;  /* 0x0000000409027825 */ /* 0x003fca00078e0204 */
[----:B------:R-:W2:Y:S01]  /*1120*/  LDG.E R11, desc[UR6][R2.64] ;  /* 0x00000006020b7981 */ /* 0x000ea2000c1e1900 */
[----:B------:R-:W-:Y:S01]  /*1130*/  VIADD R8, R8, 0x1 ;  /* 0x0000000108087836 */ /* 0x000fe20000000000 */
[----:B------:R-:W-:-:S04]  /*1140*/  IADD3 R9, PT, PT, R9, 0x20, RZ ;  /* 0x0000002009097810 */ /* 0x000fc80007ffe0ff */
[----:B------:R-:W-:Y:S01]  /*1150*/  ISETP.NE.AND P0, PT, R8, RZ, PT ;  /* 0x000000ff0800720c */ /* 0x000fe20003f05270 */
[----:B--2---:R-:W-:-:S05]  /*1160*/  FMUL R11, R11, R0 ;  /* 0x000000000b0b7220 */ /* 0x004fca0000400000 */
[----:B------:R1:W-:Y:S07]  /*1170*/  STG.E desc[UR6][R2.64], R11 ;  /* 0x0000000b02007986 */ /* 0x0003ee000c101906 */
[----:B------:R-:W-:Y:S05]  /*1180*/  @P0 BRA `(.L_x_28) ;  /* 0xfffffffc00e00947 */ /* 0x000fea000383ffff */
.L_x_27:
[----:B------:R-:W-:Y:S05]  /*1190*/  BSYNC.RECONVERGENT B0 ;  /* 0x0000000000007941 */ /* 0x000fea0003800200 */
.L_x_26:
[----:B------:R-:W-:Y:S05]  /*11a0*/  @!P1 EXIT ;  /* 0x000000000000994d */ /* 0x000fea0003800000 */
[----:B------:R-:W0:Y:S01]  /*11b0*/  LDCU.64 UR4, c[0x0][0x380] ;  /* 0x00007000ff0477ac */ /* 0x000e220008000a00 */
[----:B------:R-:W-:Y:S01]  /*11c0*/  IMAD R7, R7, UR8, R6 ;  /* 0x0000000807077c24 */ /* 0x000fe2000f8e0206 */
[----:B0-----:R-:W-:-:S04]  /*11d0*/  UIADD3 UR4, UP0, UPT, UR4, 0x100, URZ ;  /* 0x0000010004047890 */ /* 0x001fc8000ff1e0ff */
[----:B------:R-:W-:-:S12]  /*11e0*/  UIADD3.X UR5, UPT, UPT, URZ, UR5, URZ, UP0, !UPT ;  /* 0x00000005ff057290 */ /* 0x000fd800087fe4ff */
.L_x_29:
[----:B01----:R-:W-:Y:S01]  /*11f0*/  MOV R3, UR5 ;  /* 0x0000000500037c02 */ /* 0x003fe20008000f00 */
[----:B------:R-:W-:-:S04]  /*1200*/  IMAD.U32 R2, RZ, RZ, UR4 ;  /* 0x00000004ff027e24 */ /* 0x000fc8000f8e00ff */
[----:B------:R-:W-:-:S05]  /*1210*/  IMAD.WIDE R2, R7, 0x4, R2 ;  /* 0x0000000407027825 */ /* 0x000fca00078e0202 */
[----:B------:R-:W2:Y:S04]  /*1220*/  LDG.E R5, desc[UR6][R2.64+-0x100] ;  /* 0xffff000602057981 */ /* 0x000ea8000c1e1900 */
[----:B------:R-:W3:Y:S04]  /*1230*/  LDG.E R9, desc[UR6][R2.64+-0x80] ;  /* 0xffff800602097981 */ /* 0x000ee8000c1e1900 */
[----:B------:R-:W4:Y:S04]  /*1240*/  LDG.E R11, desc[UR6][R2.64] ;  /* 0x00000006020b7981 */ /* 0x000f28000c1e1900 */
[----:B------:R-:W5:Y:S01]  /*1250*/  LDG.E R13, desc[UR6][R2.64+0x80] ;  /* 0x00008006020d7981 */ /* 0x000f62000c1e1900 */
[----:B------:R-:W-:Y:S01]  /*1260*/  VIADD R6, R6, 0x80 ;  /* 0x0000008006067836 */ /* 0x000fe20000000000 */
[----:B------:R-:W-:-:S04]  /*1270*/  IADD3 R7, PT, PT, R7, 0x80, RZ ;  /* 0x0000008007077810 */ /* 0x000fc80007ffe0ff */
[----:B------:R-:W-:Y:S01]  /*1280*/  ISETP.GE.AND P0, PT, R6, UR8, PT ;  /* 0x0000000806007c0c */ /* 0x000fe2000bf06270 */
[-C--:B--2---:R-:W-:Y:S01]  /*1290*/  FMUL R5, R5, R0.reuse ;  /* 0x0000000005057220 */ /* 0x084fe20000400000 */
[----:B---3--:R-:W-:-:S04]  /*12a0*/  FMUL R9, R9, R0 ;  /* 0x0000000009097220 */ /* 0x008fc80000400000 */
[----:B------:R0:W-:Y:S01]  /*12b0*/  STG.E desc[UR6][R2.64+-0x100], R5 ;  /* 0xffff000502007986 */ /* 0x0001e2000c101906 */
[----:B----4-:R-:W-:-:S03]  /*12c0*/  FMUL R11, R11, R0 ;  /* 0x000000000b0b7220 */ /* 0x010fc60000400000 */
[----:B------:R0:W-:Y:S01]  /*12d0*/  STG.E desc[UR6][R2.64+-0x80], R9 ;  /* 0xffff800902007986 */ /* 0x0001e2000c101906 */
[----:B-----5:R-:W-:-:S03]  /*12e0*/  FMUL R13, R13, R0 ;  /* 0x000000000d0d7220 */ /* 0x020fc60000400000 */
[----:B------:R0:W-:Y:S04]  /*12f0*/  STG.E desc[UR6][R2.64], R11 ;  /* 0x0000000b02007986 */ /* 0x0001e8000c101906 */
[----:B------:R0:W-:Y:S01]  /*1300*/  STG.E desc[UR6][R2.64+0x80], R13 ;  /* 0x0000800d02007986 */ /* 0x0001e2000c101906 */
[----:B------:R-:W-:Y:S05]  /*1310*/  @!P0 BRA `(.L_x_29) ;  /* 0xfffffffc00b48947 */ /* 0x000fea000383ffff */
[----:B------:R-:W-:Y:S05]  /*1320*/  EXIT ;  /* 0x000000000000794d */ /* 0x000fea0003800000 */
        .weak           $__internal_0_$__cuda_sm20_rcp_rn_f32_slowpath
        .type           $__internal_0_$__cuda_sm20_rcp_rn_f32_slowpath,@function
        .size           $__internal_0_$__cuda_sm20_rcp_rn_f32_slowpath,(.L_x_34 - $__internal_0_$__cuda_sm20_rcp_rn_f32_slowpath)
$__internal_0_$__cuda_sm20_rcp_rn_f32_slowpath:
[----:B------:R-:W-:-:S05]  /*1330*/  IMAD.SHL.U32 R0, R11, 0x2, RZ ;  /* 0x000000020b007824 */ /* 0x000fca00078e00ff */
[----:B------:R-:W-:Y:S02]  /*1340*/  SHF.R.U32.HI R10, RZ, 0x18, R0 ;  /* 0x00000018ff0a7819 */ /* 0x000fe40000011600 */
[----:B------:R-:W-:Y:S02]  /*1350*/  MOV R0, R11 ;  /* 0x0000000b00007202 */ /* 0x000fe40000000f00 */
[----:B------:R-:W-:-:S13]  /*1360*/  ISETP.NE.U32.AND P0, PT, R10, RZ, PT ;  /* 0x000000ff0a00720c */ /* 0x000fda0003f05070 */
[----:B------:R-:W-:Y:S05]  /*1370*/  @P0 BRA `(.L_x_30) ;  /* 0x00000000002c0947 */ /* 0x000fea0003800000 */
[----:B------:R-:W-:-:S05]  /*1380*/  IMAD.SHL.U32 R3, R0, 0x2, RZ ;  /* 0x0000000200037824 */ /* 0x000fca00078e00ff */
[----:B------:R-:W-:-:S13]  /*1390*/  ISETP.NE.AND P0, PT, R3, RZ, PT ;  /* 0x000000ff0300720c */ /* 0x000fda0003f05270 */
[----:B------:R0:W1:Y:S01]  /*13a0*/  @!P0 MUFU.RCP R3, R0 ;  /* 0x0000000000038308 */ /* 0x0000620000001000 */
[----:B------:R-:W-:Y:S05]  /*13b0*/  @!P0 BRA `(.L_x_31) ;  /* 0x0000000000a48947 */ /* 0x000fea0003800000 */
[----:B------:R-:W-:-:S04]  /*13c0*/  FFMA R4, R0, 1.84467440737095516160e+19, RZ ;  /* 0x5f80000000047823 */ /* 0x000fc800000000ff */
[----:B-1----:R-:W0:Y:S02]  /*13d0*/  MUFU.RCP R3, R4 ;  /* 0x0000000400037308 */ /* 0x002e240000001000 */
[----:B0-----:R-:W-:-:S04]  /*13e0*/  FFMA R0, R4, R3, -1 ;  /* 0xbf80000004007423 */ /* 0x001fc80000000003 */
[----:B------:R-:W-:-:S04]  /*13f0*/  FADD.FTZ R0, -R0, -RZ ;  /* 0x800000ff00007221 */ /* 0x000fc80000010100 */
[----:B------:R-:W-:-:S04]  /*1400*/  FFMA R0, R3, R0, R3 ;  /* 0x0000000003007223 */ /* 0x000fc80000000003 */
[----:B------:R-:W-:Y:S01]  /*1410*/  FFMA R3, R0, 1.84467440737095516160e+19, RZ ;  /* 0x5f80000000037823 */ /* 0x000fe200000000ff */
[----:B------:R-:W-:Y:S06]  /*1420*/  BRA `(.L_x_31) ;  /* 0x0000000000887947 */ /* 0x000fec0003800000 */
.L_x_30:
[----:B------:R-:W-:-:S04]  /*1430*/  IADD3 R12, PT, PT, R10, -0xfd, RZ ;  /* 0xffffff030a0c7810 */ /* 0x000fc80007ffe0ff */
[----:B------:R-:W-:-:S13]  /*1440*/  ISETP.GT.U32.AND P0, PT, R12, 0x1, PT ;  /* 0x000000010c00780c */ /* 0x000fda0003f04070 */
[----:B------:R-:W-:Y:S05]  /*1450*/  @P0 BRA `(.L_x_32) ;  /* 0x0000000000780947 */ /* 0x000fea0003800000 */
[----:B------:R-:W-:Y:S01]  /*1460*/  LOP3.LUT R3, R0, 0x7fffff, RZ, 0xc0, !PT ;  /* 0x007fffff00037812 */ /* 0x000fe200078ec0ff */
[----:B------:R-:W-:-:S03]  /*1470*/  IMAD.MOV.U32 R9, RZ, RZ, 0x3 ;  /* 0x00000003ff097424 */ /* 0x000fc600078e00ff */
[----:B------:R-:W-:Y:S02]  /*1480*/  LOP3.LUT R3, R3, 0x3f800000, RZ, 0xfc, !PT ;  /* 0x3f80000003037812 */ /* 0x000fe400078efcff */
[----:B------:R-:W-:Y:S02]  /*1490*/  SHF.L.U32 R9, R9, R12, RZ ;  /* 0x0000000c09097219 */ /* 0x000fe400000006ff */
[----:B------:R-:W0:Y:S02]  /*14a0*/  MUFU.RCP R4, R3 ;  /* 0x0000000300047308 */ /* 0x000e240000001000 */
[----:B0-----:R-:W-:-:S04]  /*14b0*/  FFMA R5, R3, R4, -1 ;  /* 0xbf80000003057423 */ /* 0x001fc80000000004 */
[----:B------:R-:W-:-:S04]  /*14c0*/  FADD.FTZ R5, -R5, -RZ ;  /* 0x800000ff05057221 */ /* 0x000fc80000010100 */
[CCC-:B------:R-:W-:Y:S01]  /*14d0*/  FFMA.RM R8, R4.reuse, R5.reuse, R4.reuse ;  /* 0x0000000504087223 */ /* 0x1c0fe20000004004 */
[----:B------:R-:W-:-:S04]  /*14e0*/  FFMA.RP R5, R4, R5, R4 ;  /* 0x0000000504057223 */ /* 0x000fc80000008004 */
[C---:B------:R-:W-:Y:S02]  /*14f0*/  LOP3.LUT R4, R8.reuse, 0x7fffff, RZ, 0xc0, !PT ;  /* 0x007fffff08047812 */ /* 0x040fe400078ec0ff */
[----:B------:R-:W-:Y:S02]  /*1500*/  FSETP.NEU.FTZ.AND P0, PT, R8, R5, PT ;  /* 0x000000050800720b */ /* 0x000fe40003f1d000 */
[----:B------:R-:W-:Y:S02]  /*1510*/  LOP3.LUT R4, R4, 0x800000, RZ, 0xfc, !PT ;  /* 0x0080000004047812 */ /* 0x000fe400078efcff */
[----:B------:R-:W-:Y:S02]  /*1520*/  SEL R5, RZ, 0xffffffff, !P0 ;  /* 0xffffffffff057807 */ /* 0x000fe40004000000 */
[----:B------:R-:W-:Y:S02]  /*1530*/  LOP3.LUT R9, R9, R4, RZ, 0xc0, !PT ;  /* 0x0000000409097212 */ /* 0x000fe400078ec0ff */
[----:B------:R-:W-:-:S02]  /*1540*/  IADD3 R5, PT, PT, -R5, RZ, RZ ;  /* 0x000000ff05057210 */ /* 0x000fc40007ffe1ff */
[-C--:B------:R-:W-:Y:S02]  /*1550*/  SHF.R.U32.HI R9, RZ, R12.reuse, R9 ;  /* 0x0000000cff097219 */ /* 0x080fe40000011609 */
[----:B------:R-:W-:Y:S02]  /*1560*/  LOP3.LUT P1, RZ, R5, R12, R4, 0xf8, !PT ;  /* 0x0000000c05ff7212 */ /* 0x000fe4000782f804 */
[C---:B------:R-:W-:Y:S02]  /*1570*/  LOP3.LUT P0, RZ, R9.reuse, 0x1, RZ, 0xc0, !PT ;  /* 0x0000000109ff7812 */ /* 0x040fe4000780c0ff */
[----:B------:R-:W-:-:S04]  /*1580*/  LOP3.LUT P2, RZ, R9, 0x2, RZ, 0xc0, !PT ;  /* 0x0000000209ff7812 */ /* 0x000fc8000784c0ff */
[----:B------:R-:W-:Y:S02]  /*1590*/  PLOP3.LUT P0, PT, P0, P1, P2, 0xe0, 0x0 ;  /* 0x000000000000781c */ /* 0x000fe40000703c20 */
[----:B------:R-:W-:Y:S02]  /*15a0*/  LOP3.LUT P1, RZ, R0, 0x7fffff, RZ, 0xc0, !PT ;  /* 0x007fffff00ff7812 */ /* 0x000fe4000782c0ff */
[----:B------:R-:W-:-:S05]  /*15b0*/  SEL R3, RZ, 0x1, !P0 ;  /* 0x00000001ff037807 */ /* 0x000fca0004000000 */
[----:B------:R-:W-:-:S05]  /*15c0*/  IMAD.MOV R3, RZ, RZ, -R3 ;  /* 0x000000ffff037224 */ /* 0x000fca00078e0a03 */
[----:B------:R-:W-:Y:S02]  /*15d0*/  ISETP.GE.AND P0, PT, R3, RZ, PT ;  /* 0x000000ff0300720c */ /* 0x000fe40003f06270 */
[----:B------:R-:W-:-:S04]  /*15e0*/  IADD3 R3, PT, PT, R10, -0xfc, RZ ;  /* 0xffffff040a037810 */ /* 0x000fc80007ffe0ff */
[----:B------:R-:W-:-:S07]  /*15f0*/  SHF.R.U32.HI R3, RZ, R3, R4 ;  /* 0x00000003ff037219 */ /* 0x000fce0000011604 */
[----:B------:R-:W-:-:S05]  /*1600*/  @!P0 VIADD R3, R3, 0x1 ;  /* 0x0000000103038836 */ /* 0x000fca0000000000 */
[----:B------:R-:W-:-:S04]  /*1610*/  @!P1 SHF.L.U32 R3, R3, 0x1, RZ ;  /* 0x0000000103039819 */ /* 0x000fc800000006ff */
[----:B------:R-:W-:Y:S01]  /*1620*/  LOP3.LUT R3, R3, 0x80000000, R0, 0xf8, !PT ;  /* 0x8000000003037812 */ /* 0x000fe200078ef800 */
[----:B------:R-:W-:Y:S06]  /*1630*/  BRA `(.L_x_31) ;  /* 0x0000000000047947 */ /* 0x000fec0003800000 */
.L_x_32:
[----:B------:R2:W3:Y:S02]  /*1640*/  MUFU.RCP R3, R0 ;  /* 0x0000000000037308 */ /* 0x0004e40000001000 */
.L_x_31:
[----:B0123--:R-:W-:Y:S02]  /*1650*/  IMAD.MOV.U32 R0, RZ, RZ, R3 ;  /* 0x000000ffff007224 */ /* 0x00ffe400078e0003 */
[----:B------:R-:W-:-:S04]  /*1660*/  HFMA2 R3, -RZ, RZ, 0, 0 ;  /* 0x00000000ff037431 */ /* 0x000fc800000001ff */
[----:B------:R-:W-:Y:S05]  /*1670*/  RET.REL.NODEC R2 `(_Z23standard_softmax_kernelPfi) ;  /* 0xffffffe802607950 */ /* 0x000fea0003c3ffff */
.L_x_33:
        /* <DEDUP_REMOVED lines=16> */
.L_x_34:


//--------------------- .nv.shared._Z31standard_attention_value_kernelILi16ELi16ELi16EEvPKfS1_Pfii --------------------------
	.section	.nv.shared._Z31standard_attention_value_kernelILi16ELi16ELi16EEvPKfS1_Pfii,"aw",@nobits
	.sectionflags	@""
	.align	4
.nv.shared._Z31standard_attention_value_kernelILi16ELi16ELi16EEvPKfS1_Pfii:
	.zero		3072


//--------------------- .nv.shared.reserved.0     --------------------------
	.section	.nv.shared.reserved.0,"aw",@nobits
	.weak		__nv_reservedSMEM_offset_0_alias
	.size		__nv_reservedSMEM_offset_0_alias, 0, 64
	.other		__nv_reservedSMEM_offset_0_alias,@"STO_CUDA_RESERVED_SHARED STV_DEFAULT"
__nv_reservedSMEM_offset_0_alias:
	.zero		0
	.zero		64


//--------------------- .nv.shared._Z31standard_attention_score_kernelILi16ELi16ELi16EEvPKfS1_Pfiif --------------------------
	.section	.nv.shared._Z31standard_attention_score_kernelILi16ELi16ELi16EEvPKfS1_Pfiif,"aw",@nobits
	.sectionflags	@""
	.align	4
.nv.shared._Z31standard_attention_score_kernelILi16ELi16ELi16EEvPKfS1_Pfiif:
	.zero		3072


//--------------------- .nv.constant0._Z31standard_attention_value_kernelILi16ELi16ELi16EEvPKfS1_Pfii --------------------------
	.section	.nv.constant0._Z31standard_attention_value_kernelILi16ELi16ELi16EEvPKfS1_Pfii,"a",@progbits
	.sectionflags	@""
	.align	4
.nv.constant0._Z31standard_attention_value_kernelILi16ELi16ELi16EEvPKfS1_Pfii:
	.zero		928


//--------------------- .nv.constant0._Z31standard_attention_score_kernelILi16ELi16ELi16EEvPKfS1_Pfiif --------------------------
	.section	.nv.constant0._Z31standard_attention_score_kernelILi16ELi16ELi16EEvPKfS1_Pfiif,"a",@progbits
	.sectionflags	@""
	.align	4
.nv.constant0._Z31standard_attention_score_kernelILi16ELi16ELi16EEvPKfS1_Pfiif:
	.zero		932


//--------------------- .nv.constant0._Z23standard_softmax_kernelPfi --------------------------
	.section	.nv.constant0._Z23standard_softmax_kernelPfi,"a",@progbits
	.sectionflags	@""
	.align	4
.nv.constant0._Z23standard_softmax_kernelPfi:
	.zero		908


//--------------------- SYMBOLS --------------------------

	.type		.nv.reservedSmem.offset0,@object
	.size		.nv.reservedSmem.offset0,0x4
	.type		.nv.reservedSmem.cap,@object
	.size		.nv.reservedSmem.cap,0x4
